//
// Generated by NVIDIA NVVM Compiler
//
// Compiler Build ID: CL-36424714
// Cuda compilation tools, release 13.0, V13.0.88
// Based on NVVM 20.0.0
//

.version 9.0
.target sm_100
.address_size 64

	// .globl	_Z18Cluster_AssignmentPKfS0_PiS0_S0_
.func  (.param .b64 func_retval0) __internal_accurate_pow
(
	.param .b64 __internal_accurate_pow_param_0
)
;

.visible .entry _Z18Cluster_AssignmentPKfS0_PiS0_S0_(
	.param .u64 .ptr .align 1 _Z18Cluster_AssignmentPKfS0_PiS0_S0__param_0,
	.param .u64 .ptr .align 1 _Z18Cluster_AssignmentPKfS0_PiS0_S0__param_1,
	.param .u64 .ptr .align 1 _Z18Cluster_AssignmentPKfS0_PiS0_S0__param_2,
	.param .u64 .ptr .align 1 _Z18Cluster_AssignmentPKfS0_PiS0_S0__param_3,
	.param .u64 .ptr .align 1 _Z18Cluster_AssignmentPKfS0_PiS0_S0__param_4
)
{
	.reg .pred 	%p<108>;
	.reg .b32 	%r<114>;
	.reg .b32 	%f<32>;
	.reg .b64 	%rd<16>;
	.reg .b64 	%fd<172>;

	ld.param.u64 	%rd3, [_Z18Cluster_AssignmentPKfS0_PiS0_S0__param_0];
	ld.param.u64 	%rd4, [_Z18Cluster_AssignmentPKfS0_PiS0_S0__param_1];
	ld.param.u64 	%rd5, [_Z18Cluster_AssignmentPKfS0_PiS0_S0__param_2];
	ld.param.u64 	%rd6, [_Z18Cluster_AssignmentPKfS0_PiS0_S0__param_3];
	ld.param.u64 	%rd7, [_Z18Cluster_AssignmentPKfS0_PiS0_S0__param_4];
	cvta.to.global.u64 	%rd1, %rd7;
	cvta.to.global.u64 	%rd2, %rd6;
	mov.u32 	%r18, %ctaid.x;
	mov.u32 	%r19, %ntid.x;
	mov.u32 	%r20, %tid.x;
	mad.lo.s32 	%r1, %r18, %r19, %r20;
	setp.gt.s32 	%p2, %r1, 499999;
	@%p2 bra 	$L__BB0_52;
	cvta.to.global.u64 	%rd8, %rd3;
	cvta.to.global.u64 	%rd9, %rd4;
	mul.wide.s32 	%rd10, %r1, 4;
	add.s64 	%rd11, %rd8, %rd10;
	ld.global.f32 	%f1, [%rd11];
	add.s64 	%rd12, %rd9, %rd10;
	ld.global.f32 	%f2, [%rd12];
	mov.f64 	%fd66, 0d4000000000000000;
	{
	.reg .b32 %temp; 
	mov.b64 	{%temp, %r2}, %fd66;
	}
	and.b32  	%r3, %r2, 2146435072;
	setp.eq.s32 	%p3, %r3, 1062207488;
	setp.lt.s32 	%p5, %r2, 0;
	selp.b32 	%r4, 0, 2146435072, %p5;
	and.b32  	%r21, %r2, 2147483647;
	setp.ne.s32 	%p6, %r21, 1071644672;
	and.pred  	%p1, %p3, %p6;
	or.b32  	%r5, %r4, -2147483648;
	ld.global.f32 	%f23, [%rd2];
	ld.global.f32 	%f3, [%rd1];
	sub.f32 	%f4, %f1, %f23;
	cvt.f64.f32 	%fd1, %f4;
	{
	.reg .b32 %temp; 
	mov.b64 	{%temp, %r6}, %fd1;
	}
	abs.f64 	%fd2, %fd1;
	{ // callseq 0, 0
	.param .b64 param0;
	st.param.f64 	[param0], %fd2;
	.param .b64 retval0;
	call.uni (retval0), 
	__internal_accurate_pow, 
	(
	param0
	);
	ld.param.f64 	%fd67, [retval0];
	} // callseq 0
	setp.lt.s32 	%p7, %r6, 0;
	neg.f64 	%fd69, %fd67;
	selp.f64 	%fd70, %fd69, %fd67, %p3;
	selp.f64 	%fd71, %fd70, %fd67, %p7;
	setp.eq.f32 	%p8, %f4, 0f00000000;
	selp.b32 	%r22, %r6, 0, %p3;
	or.b32  	%r23, %r22, 2146435072;
	selp.b32 	%r24, %r23, %r22, %p5;
	mov.b32 	%r25, 0;
	mov.b64 	%fd72, {%r25, %r24};
	selp.f64 	%fd162, %fd72, %fd71, %p8;
	add.f64 	%fd73, %fd1, 0d4000000000000000;
	{
	.reg .b32 %temp; 
	mov.b64 	{%temp, %r26}, %fd73;
	}
	and.b32  	%r27, %r26, 2146435072;
	setp.ne.s32 	%p9, %r27, 2146435072;
	@%p9 bra 	$L__BB0_6;
	setp.num.f32 	%p10, %f4, %f4;
	@%p10 bra 	$L__BB0_4;
	mov.f64 	%fd74, 0d4000000000000000;
	add.rn.f64 	%fd162, %fd1, %fd74;
	bra.uni 	$L__BB0_6;
$L__BB0_4:
	setp.neu.f64 	%p11, %fd2, 0d7FF0000000000000;
	@%p11 bra 	$L__BB0_6;
	setp.lt.s32 	%p12, %r6, 0;
	selp.b32 	%r28, %r5, %r4, %p1;
	selp.b32 	%r29, %r28, %r4, %p12;
	mov.b32 	%r30, 0;
	mov.b64 	%fd162, {%r30, %r29};
$L__BB0_6:
	setp.lt.s32 	%p13, %r2, 0;
	setp.eq.s32 	%p14, %r3, 1062207488;
	setp.eq.f32 	%p16, %f4, 0f3F800000;
	selp.f64 	%fd7, 0d3FF0000000000000, %fd162, %p16;
	sub.f32 	%f5, %f2, %f3;
	cvt.f64.f32 	%fd8, %f5;
	{
	.reg .b32 %temp; 
	mov.b64 	{%temp, %r7}, %fd8;
	}
	abs.f64 	%fd9, %fd8;
	{ // callseq 1, 0
	.param .b64 param0;
	st.param.f64 	[param0], %fd9;
	.param .b64 retval0;
	call.uni (retval0), 
	__internal_accurate_pow, 
	(
	param0
	);
	ld.param.f64 	%fd75, [retval0];
	} // callseq 1
	setp.lt.s32 	%p17, %r7, 0;
	neg.f64 	%fd77, %fd75;
	selp.f64 	%fd78, %fd77, %fd75, %p14;
	selp.f64 	%fd79, %fd78, %fd75, %p17;
	setp.eq.f32 	%p18, %f5, 0f00000000;
	selp.b32 	%r31, %r7, 0, %p14;
	or.b32  	%r32, %r31, 2146435072;
	selp.b32 	%r33, %r32, %r31, %p13;
	mov.b32 	%r34, 0;
	mov.b64 	%fd80, {%r34, %r33};
	selp.f64 	%fd163, %fd80, %fd79, %p18;
	add.f64 	%fd81, %fd8, 0d4000000000000000;
	{
	.reg .b32 %temp; 
	mov.b64 	{%temp, %r35}, %fd81;
	}
	and.b32  	%r36, %r35, 2146435072;
	setp.ne.s32 	%p19, %r36, 2146435072;
	@%p19 bra 	$L__BB0_11;
	setp.num.f32 	%p20, %f5, %f5;
	@%p20 bra 	$L__BB0_9;
	mov.f64 	%fd82, 0d4000000000000000;
	add.rn.f64 	%fd163, %fd8, %fd82;
	bra.uni 	$L__BB0_11;
$L__BB0_9:
	setp.neu.f64 	%p21, %fd9, 0d7FF0000000000000;
	@%p21 bra 	$L__BB0_11;
	setp.lt.s32 	%p22, %r7, 0;
	selp.b32 	%r37, %r5, %r4, %p1;
	selp.b32 	%r38, %r37, %r4, %p22;
	mov.b32 	%r39, 0;
	mov.b64 	%fd163, {%r39, %r38};
$L__BB0_11:
	setp.lt.s32 	%p23, %r2, 0;
	setp.eq.s32 	%p24, %r3, 1062207488;
	setp.eq.f32 	%p26, %f5, 0f3F800000;
	selp.f64 	%fd83, 0d3FF0000000000000, %fd163, %p26;
	add.f64 	%fd84, %fd7, %fd83;
	sqrt.rn.f64 	%fd85, %fd84;
	cvt.rn.f32.f64 	%f6, %fd85;
	ld.global.f32 	%f24, [%rd2+4];
	ld.global.f32 	%f7, [%rd1+4];
	sub.f32 	%f8, %f1, %f24;
	cvt.f64.f32 	%fd14, %f8;
	{
	.reg .b32 %temp; 
	mov.b64 	{%temp, %r8}, %fd14;
	}
	abs.f64 	%fd15, %fd14;
	{ // callseq 2, 0
	.param .b64 param0;
	st.param.f64 	[param0], %fd15;
	.param .b64 retval0;
	call.uni (retval0), 
	__internal_accurate_pow, 
	(
	param0
	);
	ld.param.f64 	%fd86, [retval0];
	} // callseq 2
	setp.lt.s32 	%p27, %r8, 0;
	neg.f64 	%fd88, %fd86;
	selp.f64 	%fd89, %fd88, %fd86, %p24;
	selp.f64 	%fd90, %fd89, %fd86, %p27;
	setp.eq.f32 	%p28, %f8, 0f00000000;
	selp.b32 	%r40, %r8, 0, %p24;
	or.b32  	%r41, %r40, 2146435072;
	selp.b32 	%r42, %r41, %r40, %p23;
	mov.b32 	%r43, 0;
	mov.b64 	%fd91, {%r43, %r42};
	selp.f64 	%fd164, %fd91, %fd90, %p28;
	add.f64 	%fd92, %fd14, 0d4000000000000000;
	{
	.reg .b32 %temp; 
	mov.b64 	{%temp, %r44}, %fd92;
	}
	and.b32  	%r45, %r44, 2146435072;
	setp.ne.s32 	%p29, %r45, 2146435072;
	@%p29 bra 	$L__BB0_16;
	setp.nan.f32 	%p30, %f8, %f8;
	@%p30 bra 	$L__BB0_15;
	setp.neu.f64 	%p31, %fd15, 0d7FF0000000000000;
	@%p31 bra 	$L__BB0_16;
	setp.lt.s32 	%p32, %r8, 0;
	selp.b32 	%r46, %r5, %r4, %p1;
	selp.b32 	%r47, %r46, %r4, %p32;
	mov.b32 	%r48, 0;
	mov.b64 	%fd164, {%r48, %r47};
	bra.uni 	$L__BB0_16;
$L__BB0_15:
	mov.f64 	%fd93, 0d4000000000000000;
	add.rn.f64 	%fd164, %fd14, %fd93;
$L__BB0_16:
	setp.lt.s32 	%p33, %r2, 0;
	setp.eq.s32 	%p34, %r3, 1062207488;
	setp.eq.f32 	%p36, %f8, 0f3F800000;
	selp.f64 	%fd20, 0d3FF0000000000000, %fd164, %p36;
	sub.f32 	%f9, %f2, %f7;
	cvt.f64.f32 	%fd21, %f9;
	{
	.reg .b32 %temp; 
	mov.b64 	{%temp, %r9}, %fd21;
	}
	abs.f64 	%fd22, %fd21;
	{ // callseq 3, 0
	.param .b64 param0;
	st.param.f64 	[param0], %fd22;
	.param .b64 retval0;
	call.uni (retval0), 
	__internal_accurate_pow, 
	(
	param0
	);
	ld.param.f64 	%fd94, [retval0];
	} // callseq 3
	setp.lt.s32 	%p37, %r9, 0;
	neg.f64 	%fd96, %fd94;
	selp.f64 	%fd97, %fd96, %fd94, %p34;
	selp.f64 	%fd98, %fd97, %fd94, %p37;
	setp.eq.f32 	%p38, %f9, 0f00000000;
	selp.b32 	%r49, %r9, 0, %p34;
	or.b32  	%r50, %r49, 2146435072;
	selp.b32 	%r51, %r50, %r49, %p33;
	mov.b32 	%r52, 0;
	mov.b64 	%fd99, {%r52, %r51};
	selp.f64 	%fd165, %fd99, %fd98, %p38;
	add.f64 	%fd100, %fd21, 0d4000000000000000;
	{
	.reg .b32 %temp; 
	mov.b64 	{%temp, %r53}, %fd100;
	}
	and.b32  	%r54, %r53, 2146435072;
	setp.ne.s32 	%p39, %r54, 2146435072;
	@%p39 bra 	$L__BB0_21;
	setp.nan.f32 	%p40, %f9, %f9;
	@%p40 bra 	$L__BB0_20;
	setp.neu.f64 	%p41, %fd22, 0d7FF0000000000000;
	@%p41 bra 	$L__BB0_21;
	setp.lt.s32 	%p42, %r9, 0;
	selp.b32 	%r55, %r5, %r4, %p1;
	selp.b32 	%r56, %r55, %r4, %p42;
	mov.b32 	%r57, 0;
	mov.b64 	%fd165, {%r57, %r56};
	bra.uni 	$L__BB0_21;
$L__BB0_20:
	mov.f64 	%fd101, 0d4000000000000000;
	add.rn.f64 	%fd165, %fd21, %fd101;
$L__BB0_21:
	min.f32 	%f10, %f6, 0f7F800000;
	setp.lt.s32 	%p43, %r2, 0;
	setp.eq.s32 	%p44, %r3, 1062207488;
	setp.eq.f32 	%p46, %f9, 0f3F800000;
	selp.f64 	%fd102, 0d3FF0000000000000, %fd165, %p46;
	add.f64 	%fd103, %fd20, %fd102;
	sqrt.rn.f64 	%fd104, %fd103;
	cvt.rn.f32.f64 	%f11, %fd104;
	ld.global.f32 	%f25, [%rd2+8];
	ld.global.f32 	%f12, [%rd1+8];
	sub.f32 	%f13, %f1, %f25;
	cvt.f64.f32 	%fd27, %f13;
	{
	.reg .b32 %temp; 
	mov.b64 	{%temp, %r10}, %fd27;
	}
	abs.f64 	%fd28, %fd27;
	{ // callseq 4, 0
	.param .b64 param0;
	st.param.f64 	[param0], %fd28;
	.param .b64 retval0;
	call.uni (retval0), 
	__internal_accurate_pow, 
	(
	param0
	);
	ld.param.f64 	%fd105, [retval0];
	} // callseq 4
	setp.lt.s32 	%p47, %r10, 0;
	neg.f64 	%fd107, %fd105;
	selp.f64 	%fd108, %fd107, %fd105, %p44;
	selp.f64 	%fd109, %fd108, %fd105, %p47;
	setp.eq.f32 	%p48, %f13, 0f00000000;
	selp.b32 	%r58, %r10, 0, %p44;
	or.b32  	%r59, %r58, 2146435072;
	selp.b32 	%r60, %r59, %r58, %p43;
	mov.b32 	%r61, 0;
	mov.b64 	%fd110, {%r61, %r60};
	selp.f64 	%fd166, %fd110, %fd109, %p48;
	add.f64 	%fd111, %fd27, 0d4000000000000000;
	{
	.reg .b32 %temp; 
	mov.b64 	{%temp, %r62}, %fd111;
	}
	and.b32  	%r63, %r62, 2146435072;
	setp.ne.s32 	%p49, %r63, 2146435072;
	@%p49 bra 	$L__BB0_26;
	setp.nan.f32 	%p50, %f13, %f13;
	@%p50 bra 	$L__BB0_25;
	setp.neu.f64 	%p51, %fd28, 0d7FF0000000000000;
	@%p51 bra 	$L__BB0_26;
	setp.lt.s32 	%p52, %r10, 0;
	selp.b32 	%r64, %r5, %r4, %p1;
	selp.b32 	%r65, %r64, %r4, %p52;
	mov.b32 	%r66, 0;
	mov.b64 	%fd166, {%r66, %r65};
	bra.uni 	$L__BB0_26;
$L__BB0_25:
	mov.f64 	%fd112, 0d4000000000000000;
	add.rn.f64 	%fd166, %fd27, %fd112;
$L__BB0_26:
	setp.lt.s32 	%p53, %r2, 0;
	setp.eq.s32 	%p54, %r3, 1062207488;
	setp.eq.f32 	%p56, %f13, 0f3F800000;
	selp.f64 	%fd33, 0d3FF0000000000000, %fd166, %p56;
	sub.f32 	%f14, %f2, %f12;
	cvt.f64.f32 	%fd34, %f14;
	{
	.reg .b32 %temp; 
	mov.b64 	{%temp, %r11}, %fd34;
	}
	abs.f64 	%fd35, %fd34;
	{ // callseq 5, 0
	.param .b64 param0;
	st.param.f64 	[param0], %fd35;
	.param .b64 retval0;
	call.uni (retval0), 
	__internal_accurate_pow, 
	(
	param0
	);
	ld.param.f64 	%fd113, [retval0];
	} // callseq 5
	setp.lt.s32 	%p57, %r11, 0;
	neg.f64 	%fd115, %fd113;
	selp.f64 	%fd116, %fd115, %fd113, %p54;
	selp.f64 	%fd117, %fd116, %fd113, %p57;
	setp.eq.f32 	%p58, %f14, 0f00000000;
	selp.b32 	%r67, %r11, 0, %p54;
	or.b32  	%r68, %r67, 2146435072;
	selp.b32 	%r69, %r68, %r67, %p53;
	mov.b32 	%r70, 0;
	mov.b64 	%fd118, {%r70, %r69};
	selp.f64 	%fd167, %fd118, %fd117, %p58;
	add.f64 	%fd119, %fd34, 0d4000000000000000;
	{
	.reg .b32 %temp; 
	mov.b64 	{%temp, %r71}, %fd119;
	}
	and.b32  	%r72, %r71, 2146435072;
	setp.ne.s32 	%p59, %r72, 2146435072;
	@%p59 bra 	$L__BB0_31;
	setp.nan.f32 	%p60, %f14, %f14;
	@%p60 bra 	$L__BB0_30;
	setp.neu.f64 	%p61, %fd35, 0d7FF0000000000000;
	@%p61 bra 	$L__BB0_31;
	setp.lt.s32 	%p62, %r11, 0;
	selp.b32 	%r73, %r5, %r4, %p1;
	selp.b32 	%r74, %r73, %r4, %p62;
	mov.b32 	%r75, 0;
	mov.b64 	%fd167, {%r75, %r74};
	bra.uni 	$L__BB0_31;
$L__BB0_30:
	mov.f64 	%fd120, 0d4000000000000000;
	add.rn.f64 	%fd167, %fd34, %fd120;
$L__BB0_31:
	setp.gt.f32 	%p63, %f10, %f11;
	selp.f32 	%f26, %f11, %f10, %p63;
	setp.lt.s32 	%p64, %r2, 0;
	setp.eq.s32 	%p65, %r3, 1062207488;
	setp.eq.f32 	%p67, %f14, 0f3F800000;
	selp.f64 	%fd121, 0d3FF0000000000000, %fd167, %p67;
	add.f64 	%fd122, %fd33, %fd121;
	sqrt.rn.f64 	%fd123, %fd122;
	cvt.rn.f32.f64 	%f27, %fd123;
	setp.gt.f32 	%p68, %f26, %f27;
	selp.f32 	%f15, %f27, %f26, %p68;
	selp.u32 	%r76, 1, 0, %p63;
	selp.b32 	%r12, 2, %r76, %p68;
	ld.global.f32 	%f28, [%rd2+12];
	ld.global.f32 	%f16, [%rd1+12];
	sub.f32 	%f17, %f1, %f28;
	cvt.f64.f32 	%fd40, %f17;
	{
	.reg .b32 %temp; 
	mov.b64 	{%temp, %r13}, %fd40;
	}
	abs.f64 	%fd41, %fd40;
	{ // callseq 6, 0
	.param .b64 param0;
	st.param.f64 	[param0], %fd41;
	.param .b64 retval0;
	call.uni (retval0), 
	__internal_accurate_pow, 
	(
	param0
	);
	ld.param.f64 	%fd124, [retval0];
	} // callseq 6
	setp.lt.s32 	%p69, %r13, 0;
	neg.f64 	%fd126, %fd124;
	selp.f64 	%fd127, %fd126, %fd124, %p65;
	selp.f64 	%fd128, %fd127, %fd124, %p69;
	setp.eq.f32 	%p70, %f17, 0f00000000;
	selp.b32 	%r77, %r13, 0, %p65;
	or.b32  	%r78, %r77, 2146435072;
	selp.b32 	%r79, %r78, %r77, %p64;
	mov.b32 	%r80, 0;
	mov.b64 	%fd129, {%r80, %r79};
	selp.f64 	%fd168, %fd129, %fd128, %p70;
	add.f64 	%fd130, %fd40, 0d4000000000000000;
	{
	.reg .b32 %temp; 
	mov.b64 	{%temp, %r81}, %fd130;
	}
	and.b32  	%r82, %r81, 2146435072;
	setp.ne.s32 	%p71, %r82, 2146435072;
	@%p71 bra 	$L__BB0_36;
	setp.nan.f32 	%p72, %f17, %f17;
	@%p72 bra 	$L__BB0_35;
	setp.neu.f64 	%p73, %fd41, 0d7FF0000000000000;
	@%p73 bra 	$L__BB0_36;
	setp.lt.s32 	%p74, %r13, 0;
	selp.b32 	%r83, %r5, %r4, %p1;
	selp.b32 	%r84, %r83, %r4, %p74;
	mov.b32 	%r85, 0;
	mov.b64 	%fd168, {%r85, %r84};
	bra.uni 	$L__BB0_36;
$L__BB0_35:
	mov.f64 	%fd131, 0d4000000000000000;
	add.rn.f64 	%fd168, %fd40, %fd131;
$L__BB0_36:
	setp.lt.s32 	%p75, %r2, 0;
	setp.eq.s32 	%p76, %r3, 1062207488;
	setp.eq.f32 	%p78, %f17, 0f3F800000;
	selp.f64 	%fd46, 0d3FF0000000000000, %fd168, %p78;
	sub.f32 	%f18, %f2, %f16;
	cvt.f64.f32 	%fd47, %f18;
	{
	.reg .b32 %temp; 
	mov.b64 	{%temp, %r14}, %fd47;
	}
	abs.f64 	%fd48, %fd47;
	{ // callseq 7, 0
	.param .b64 param0;
	st.param.f64 	[param0], %fd48;
	.param .b64 retval0;
	call.uni (retval0), 
	__internal_accurate_pow, 
	(
	param0
	);
	ld.param.f64 	%fd132, [retval0];
	} // callseq 7
	setp.lt.s32 	%p79, %r14, 0;
	neg.f64 	%fd134, %fd132;
	selp.f64 	%fd135, %fd134, %fd132, %p76;
	selp.f64 	%fd136, %fd135, %fd132, %p79;
	setp.eq.f32 	%p80, %f18, 0f00000000;
	selp.b32 	%r86, %r14, 0, %p76;
	or.b32  	%r87, %r86, 2146435072;
	selp.b32 	%r88, %r87, %r86, %p75;
	mov.b32 	%r89, 0;
	mov.b64 	%fd137, {%r89, %r88};
	selp.f64 	%fd169, %fd137, %fd136, %p80;
	add.f64 	%fd138, %fd47, 0d4000000000000000;
	{
	.reg .b32 %temp; 
	mov.b64 	{%temp, %r90}, %fd138;
	}
	and.b32  	%r91, %r90, 2146435072;
	setp.ne.s32 	%p81, %r91, 2146435072;
	@%p81 bra 	$L__BB0_41;
	setp.nan.f32 	%p82, %f18, %f18;
	@%p82 bra 	$L__BB0_40;
	setp.neu.f64 	%p83, %fd48, 0d7FF0000000000000;
	@%p83 bra 	$L__BB0_41;
	setp.lt.s32 	%p84, %r14, 0;
	selp.b32 	%r92, %r5, %r4, %p1;
	selp.b32 	%r93, %r92, %r4, %p84;
	mov.b32 	%r94, 0;
	mov.b64 	%fd169, {%r94, %r93};
	bra.uni 	$L__BB0_41;
$L__BB0_40:
	mov.f64 	%fd139, 0d4000000000000000;
	add.rn.f64 	%fd169, %fd47, %fd139;
$L__BB0_41:
	setp.lt.s32 	%p85, %r2, 0;
	setp.eq.s32 	%p86, %r3, 1062207488;
	setp.eq.f32 	%p88, %f18, 0f3F800000;
	selp.f64 	%fd140, 0d3FF0000000000000, %fd169, %p88;
	add.f64 	%fd141, %fd46, %fd140;
	sqrt.rn.f64 	%fd142, %fd141;
	cvt.rn.f32.f64 	%f29, %fd142;
	setp.gt.f32 	%p89, %f15, %f29;
	selp.f32 	%f19, %f29, %f15, %p89;
	selp.b32 	%r15, 3, %r12, %p89;
	ld.global.f32 	%f30, [%rd2+16];
	ld.global.f32 	%f20, [%rd1+16];
	sub.f32 	%f21, %f1, %f30;
	cvt.f64.f32 	%fd53, %f21;
	{
	.reg .b32 %temp; 
	mov.b64 	{%temp, %r16}, %fd53;
	}
	abs.f64 	%fd54, %fd53;
	{ // callseq 8, 0
	.param .b64 param0;
	st.param.f64 	[param0], %fd54;
	.param .b64 retval0;
	call.uni (retval0), 
	__internal_accurate_pow, 
	(
	param0
	);
	ld.param.f64 	%fd143, [retval0];
	} // callseq 8
	setp.lt.s32 	%p90, %r16, 0;
	neg.f64 	%fd145, %fd143;
	selp.f64 	%fd146, %fd145, %fd143, %p86;
	selp.f64 	%fd147, %fd146, %fd143, %p90;
	setp.eq.f32 	%p91, %f21, 0f00000000;
	selp.b32 	%r95, %r16, 0, %p86;
	or.b32  	%r96, %r95, 2146435072;
	selp.b32 	%r97, %r96, %r95, %p85;
	mov.b32 	%r98, 0;
	mov.b64 	%fd148, {%r98, %r97};
	selp.f64 	%fd170, %fd148, %fd147, %p91;
	add.f64 	%fd149, %fd53, 0d4000000000000000;
	{
	.reg .b32 %temp; 
	mov.b64 	{%temp, %r99}, %fd149;
	}
	and.b32  	%r100, %r99, 2146435072;
	setp.ne.s32 	%p92, %r100, 2146435072;
	@%p92 bra 	$L__BB0_46;
	setp.nan.f32 	%p93, %f21, %f21;
	@%p93 bra 	$L__BB0_45;
	setp.neu.f64 	%p94, %fd54, 0d7FF0000000000000;
	@%p94 bra 	$L__BB0_46;
	setp.lt.s32 	%p95, %r16, 0;
	selp.b32 	%r101, %r5, %r4, %p1;
	selp.b32 	%r102, %r101, %r4, %p95;
	mov.b32 	%r103, 0;
	mov.b64 	%fd170, {%r103, %r102};
	bra.uni 	$L__BB0_46;
$L__BB0_45:
	mov.f64 	%fd150, 0d4000000000000000;
	add.rn.f64 	%fd170, %fd53, %fd150;
$L__BB0_46:
	setp.lt.s32 	%p96, %r2, 0;
	setp.eq.s32 	%p97, %r3, 1062207488;
	setp.eq.f32 	%p99, %f21, 0f3F800000;
	selp.f64 	%fd59, 0d3FF0000000000000, %fd170, %p99;
	sub.f32 	%f22, %f2, %f20;
	cvt.f64.f32 	%fd60, %f22;
	{
	.reg .b32 %temp; 
	mov.b64 	{%temp, %r17}, %fd60;
	}
	abs.f64 	%fd61, %fd60;
	{ // callseq 9, 0
	.param .b64 param0;
	st.param.f64 	[param0], %fd61;
	.param .b64 retval0;
	call.uni (retval0), 
	__internal_accurate_pow, 
	(
	param0
	);
	ld.param.f64 	%fd151, [retval0];
	} // callseq 9
	setp.lt.s32 	%p100, %r17, 0;
	neg.f64 	%fd153, %fd151;
	selp.f64 	%fd154, %fd153, %fd151, %p97;
	selp.f64 	%fd155, %fd154, %fd151, %p100;
	setp.eq.f32 	%p101, %f22, 0f00000000;
	selp.b32 	%r104, %r17, 0, %p97;
	or.b32  	%r105, %r104, 2146435072;
	selp.b32 	%r106, %r105, %r104, %p96;
	mov.b32 	%r107, 0;
	mov.b64 	%fd156, {%r107, %r106};
	selp.f64 	%fd171, %fd156, %fd155, %p101;
	add.f64 	%fd157, %fd60, 0d4000000000000000;
	{
	.reg .b32 %temp; 
	mov.b64 	{%temp, %r108}, %fd157;
	}
	and.b32  	%r109, %r108, 2146435072;
	setp.ne.s32 	%p102, %r109, 2146435072;
	@%p102 bra 	$L__BB0_51;
	setp.nan.f32 	%p103, %f22, %f22;
	@%p103 bra 	$L__BB0_50;
	setp.neu.f64 	%p104, %fd61, 0d7FF0000000000000;
	@%p104 bra 	$L__BB0_51;
	setp.lt.s32 	%p105, %r17, 0;
	selp.b32 	%r110, %r5, %r4, %p1;
	selp.b32 	%r111, %r110, %r4, %p105;
	mov.b32 	%r112, 0;
	mov.b64 	%fd171, {%r112, %r111};
	bra.uni 	$L__BB0_51;
$L__BB0_50:
	mov.f64 	%fd158, 0d4000000000000000;
	add.rn.f64 	%fd171, %fd60, %fd158;
$L__BB0_51:
	setp.eq.f32 	%p106, %f22, 0f3F800000;
	selp.f64 	%fd159, 0d3FF0000000000000, %fd171, %p106;
	add.f64 	%fd160, %fd59, %fd159;
	sqrt.rn.f64 	%fd161, %fd160;
	cvt.rn.f32.f64 	%f31, %fd161;
	setp.gt.f32 	%p107, %f19, %f31;
	selp.b32 	%r113, 4, %r15, %p107;
	cvta.to.global.u64 	%rd13, %rd5;
	add.s64 	%rd15, %rd13, %rd10;
	st.global.u32 	[%rd15], %r113;
$L__BB0_52:
	ret;

}
	// .globl	_Z10Sum_UpdatePKfS0_PKiPfS3_Pi
.visible .entry _Z10Sum_UpdatePKfS0_PKiPfS3_Pi(
	.param .u64 .ptr .align 1 _Z10Sum_UpdatePKfS0_PKiPfS3_Pi_param_0,
	.param .u64 .ptr .align 1 _Z10Sum_UpdatePKfS0_PKiPfS3_Pi_param_1,
	.param .u64 .ptr .align 1 _Z10Sum_UpdatePKfS0_PKiPfS3_Pi_param_2,
	.param .u64 .ptr .align 1 _Z10Sum_UpdatePKfS0_PKiPfS3_Pi_param_3,
	.param .u64 .ptr .align 1 _Z10Sum_UpdatePKfS0_PKiPfS3_Pi_param_4,
	.param .u64 .ptr .align 1 _Z10Sum_UpdatePKfS0_PKiPfS3_Pi_param_5
)
{
	.reg .pred 	%p<2>;
	.reg .b32 	%r<7>;
	.reg .b32 	%f<5>;
	.reg .b64 	%rd<21>;

	ld.param.u64 	%rd1, [_Z10Sum_UpdatePKfS0_PKiPfS3_Pi_param_0];
	ld.param.u64 	%rd2, [_Z10Sum_UpdatePKfS0_PKiPfS3_Pi_param_1];
	ld.param.u64 	%rd3, [_Z10Sum_UpdatePKfS0_PKiPfS3_Pi_param_2];
	ld.param.u64 	%rd4, [_Z10Sum_UpdatePKfS0_PKiPfS3_Pi_param_3];
	ld.param.u64 	%rd5, [_Z10Sum_UpdatePKfS0_PKiPfS3_Pi_param_4];
	ld.param.u64 	%rd6, [_Z10Sum_UpdatePKfS0_PKiPfS3_Pi_param_5];
	mov.u32 	%r2, %ctaid.x;
	mov.u32 	%r3, %ntid.x;
	mov.u32 	%r4, %tid.x;
	mad.lo.s32 	%r1, %r2, %r3, %r4;
	setp.gt.s32 	%p1, %r1, 499999;
	@%p1 bra 	$L__BB1_2;
	cvta.to.global.u64 	%rd7, %rd3;
	cvta.to.global.u64 	%rd8, %rd1;
	cvta.to.global.u64 	%rd9, %rd4;
	cvta.to.global.u64 	%rd10, %rd2;
	cvta.to.global.u64 	%rd11, %rd5;
	cvta.to.global.u64 	%rd12, %rd6;
	mul.wide.s32 	%rd13, %r1, 4;
	add.s64 	%rd14, %rd7, %rd13;
	ld.global.u32 	%r5, [%rd14];
	mul.wide.s32 	%rd15, %r5, 4;
	add.s64 	%rd16, %rd9, %rd15;
	add.s64 	%rd17, %rd8, %rd13;
	ld.global.f32 	%f1, [%rd17];
	atom.global.add.f32 	%f2, [%rd16], %f1;
	add.s64 	%rd18, %rd11, %rd15;
	add.s64 	%rd19, %rd10, %rd13;
	ld.global.f32 	%f3, [%rd19];
	atom.global.add.f32 	%f4, [%rd18], %f3;
	add.s64 	%rd20, %rd12, %rd15;
	atom.global.add.u32 	%r6, [%rd20], 1;
$L__BB1_2:
	ret;

}
.func  (.param .b64 func_retval0) __internal_accurate_pow(
	.param .b64 __internal_accurate_pow_param_0
)
{
	.reg .pred 	%p<8>;
	.reg .b32 	%r<49>;
	.reg .b32 	%f<3>;
	.reg .b64 	%fd<109>;

	ld.param.f64 	%fd10, [__internal_accurate_pow_param_0];
	{
	.reg .b32 %temp; 
	mov.b64 	{%temp, %r46}, %fd10;
	}
	{
	.reg .b32 %temp; 
	mov.b64 	{%r45, %temp}, %fd10;
	}
	shr.u32 	%r47, %r46, 20;
	setp.gt.u32 	%p1, %r46, 1048575;
	@%p1 bra 	$L__BB2_2;
	mul.f64 	%fd11, %fd10, 0d4350000000000000;
	{
	.reg .b32 %temp; 
	mov.b64 	{%temp, %r46}, %fd11;
	}
	{
	.reg .b32 %temp; 
	mov.b64 	{%r45, %temp}, %fd11;
	}
	shr.u32 	%r16, %r46, 20;
	add.s32 	%r47, %r16, -54;
$L__BB2_2:
	add.s32 	%r48, %r47, -1023;
	and.b32  	%r17, %r46, -2146435073;
	or.b32  	%r18, %r17, 1072693248;
	mov.b64 	%fd107, {%r45, %r18};
	setp.lt.u32 	%p2, %r18, 1073127583;
	@%p2 bra 	$L__BB2_4;
	{
	.reg .b32 %temp; 
	mov.b64 	{%r19, %temp}, %fd107;
	}
	{
	.reg .b32 %temp; 
	mov.b64 	{%temp, %r20}, %fd107;
	}
	add.s32 	%r21, %r20, -1048576;
	mov.b64 	%fd107, {%r19, %r21};
	add.s32 	%r48, %r47, -1022;
$L__BB2_4:
	add.f64 	%fd12, %fd107, 0dBFF0000000000000;
	add.f64 	%fd13, %fd107, 0d3FF0000000000000;
	rcp.approx.ftz.f64 	%fd14, %fd13;
	neg.f64 	%fd15, %fd13;
	fma.rn.f64 	%fd16, %fd15, %fd14, 0d3FF0000000000000;
	fma.rn.f64 	%fd17, %fd16, %fd16, %fd16;
	fma.rn.f64 	%fd18, %fd17, %fd14, %fd14;
	mul.f64 	%fd19, %fd12, %fd18;
	fma.rn.f64 	%fd20, %fd12, %fd18, %fd19;
	mul.f64 	%fd21, %fd20, %fd20;
	fma.rn.f64 	%fd22, %fd21, 0d3EB0F5FF7D2CAFE2, 0d3ED0F5D241AD3B5A;
	fma.rn.f64 	%fd23, %fd22, %fd21, 0d3EF3B20A75488A3F;
	fma.rn.f64 	%fd24, %fd23, %fd21, 0d3F1745CDE4FAECD5;
	fma.rn.f64 	%fd25, %fd24, %fd21, 0d3F3C71C7258A578B;
	fma.rn.f64 	%fd26, %fd25, %fd21, 0d3F6249249242B910;
	fma.rn.f64 	%fd27, %fd26, %fd21, 0d3F89999999999DFB;
	sub.f64 	%fd28, %fd12, %fd20;
	add.f64 	%fd29, %fd28, %fd28;
	neg.f64 	%fd30, %fd20;
	fma.rn.f64 	%fd31, %fd30, %fd12, %fd29;
	mul.f64 	%fd32, %fd18, %fd31;
	fma.rn.f64 	%fd33, %fd21, %fd27, 0d3FB5555555555555;
	mov.f64 	%fd34, 0d3FB5555555555555;
	sub.f64 	%fd35, %fd34, %fd33;
	fma.rn.f64 	%fd36, %fd21, %fd27, %fd35;
	add.f64 	%fd37, %fd36, 0dBC46A4CB00B9E7B0;
	add.f64 	%fd38, %fd33, %fd37;
	sub.f64 	%fd39, %fd33, %fd38;
	add.f64 	%fd40, %fd37, %fd39;
	mul.rn.f64 	%fd41, %fd20, %fd20;
	neg.f64 	%fd42, %fd41;
	fma.rn.f64 	%fd43, %fd20, %fd20, %fd42;
	{
	.reg .b32 %temp; 
	mov.b64 	{%r22, %temp}, %fd32;
	}
	{
	.reg .b32 %temp; 
	mov.b64 	{%temp, %r23}, %fd32;
	}
	add.s32 	%r24, %r23, 1048576;
	mov.b64 	%fd44, {%r22, %r24};
	fma.rn.f64 	%fd45, %fd20, %fd44, %fd43;
	mul.rn.f64 	%fd46, %fd41, %fd20;
	neg.f64 	%fd47, %fd46;
	fma.rn.f64 	%fd48, %fd41, %fd20, %fd47;
	fma.rn.f64 	%fd49, %fd41, %fd32, %fd48;
	fma.rn.f64 	%fd50, %fd45, %fd20, %fd49;
	mul.rn.f64 	%fd51, %fd38, %fd46;
	neg.f64 	%fd52, %fd51;
	fma.rn.f64 	%fd53, %fd38, %fd46, %fd52;
	fma.rn.f64 	%fd54, %fd38, %fd50, %fd53;
	fma.rn.f64 	%fd55, %fd40, %fd46, %fd54;
	add.f64 	%fd56, %fd51, %fd55;
	sub.f64 	%fd57, %fd51, %fd56;
	add.f64 	%fd58, %fd55, %fd57;
	add.f64 	%fd59, %fd20, %fd56;
	sub.f64 	%fd60, %fd20, %fd59;
	add.f64 	%fd61, %fd56, %fd60;
	add.f64 	%fd62, %fd58, %fd61;
	add.f64 	%fd63, %fd32, %fd62;
	add.f64 	%fd64, %fd59, %fd63;
	sub.f64 	%fd65, %fd59, %fd64;
	add.f64 	%fd66, %fd63, %fd65;
	xor.b32  	%r25, %r48, -2147483648;
	mov.b32 	%r26, 1127219200;
	mov.b64 	%fd67, {%r25, %r26};
	mov.b32 	%r27, -2147483648;
	mov.b64 	%fd68, {%r27, %r26};
	sub.f64 	%fd69, %fd67, %fd68;
	fma.rn.f64 	%fd70, %fd69, 0d3FE62E42FEFA39EF, %fd64;
	fma.rn.f64 	%fd71, %fd69, 0dBFE62E42FEFA39EF, %fd70;
	sub.f64 	%fd72, %fd71, %fd64;
	sub.f64 	%fd73, %fd66, %fd72;
	fma.rn.f64 	%fd74, %fd69, 0d3C7ABC9E3B39803F, %fd73;
	add.f64 	%fd75, %fd70, %fd74;
	sub.f64 	%fd76, %fd70, %fd75;
	add.f64 	%fd77, %fd74, %fd76;
	mov.f64 	%fd78, 0d4000000000000000;
	{
	.reg .b32 %temp; 
	mov.b64 	{%temp, %r28}, %fd78;
	}
	{
	.reg .b32 %temp; 
	mov.b64 	{%r29, %temp}, %fd78;
	}
	shl.b32 	%r30, %r28, 1;
	setp.gt.u32 	%p3, %r30, -33554433;
	and.b32  	%r31, %r28, -15728641;
	selp.b32 	%r32, %r31, %r28, %p3;
	mov.b64 	%fd79, {%r29, %r32};
	mul.rn.f64 	%fd80, %fd75, %fd79;
	neg.f64 	%fd81, %fd80;
	fma.rn.f64 	%fd82, %fd75, %fd79, %fd81;
	fma.rn.f64 	%fd83, %fd77, %fd79, %fd82;
	add.f64 	%fd4, %fd80, %fd83;
	sub.f64 	%fd84, %fd80, %fd4;
	add.f64 	%fd5, %fd83, %fd84;
	fma.rn.f64 	%fd85, %fd4, 0d3FF71547652B82FE, 0d4338000000000000;
	{
	.reg .b32 %temp; 
	mov.b64 	{%r13, %temp}, %fd85;
	}
	mov.f64 	%fd86, 0dC338000000000000;
	add.rn.f64 	%fd87, %fd85, %fd86;
	fma.rn.f64 	%fd88, %fd87, 0dBFE62E42FEFA39EF, %fd4;
	fma.rn.f64 	%fd89, %fd87, 0dBC7ABC9E3B39803F, %fd88;
	fma.rn.f64 	%fd90, %fd89, 0d3E5ADE1569CE2BDF, 0d3E928AF3FCA213EA;
	fma.rn.f64 	%fd91, %fd90, %fd89, 0d3EC71DEE62401315;
	fma.rn.f64 	%fd92, %fd91, %fd89, 0d3EFA01997C89EB71;
	fma.rn.f64 	%fd93, %fd92, %fd89, 0d3F2A01A014761F65;
	fma.rn.f64 	%fd94, %fd93, %fd89, 0d3F56C16C1852B7AF;
	fma.rn.f64 	%fd95, %fd94, %fd89, 0d3F81111111122322;
	fma.rn.f64 	%fd96, %fd95, %fd89, 0d3FA55555555502A1;
	fma.rn.f64 	%fd97, %fd96, %fd89, 0d3FC5555555555511;
	fma.rn.f64 	%fd98, %fd97, %fd89, 0d3FE000000000000B;
	fma.rn.f64 	%fd99, %fd98, %fd89, 0d3FF0000000000000;
	fma.rn.f64 	%fd100, %fd99, %fd89, 0d3FF0000000000000;
	{
	.reg .b32 %temp; 
	mov.b64 	{%r14, %temp}, %fd100;
	}
	{
	.reg .b32 %temp; 
	mov.b64 	{%temp, %r15}, %fd100;
	}
	shl.b32 	%r33, %r13, 20;
	add.s32 	%r34, %r33, %r15;
	mov.b64 	%fd108, {%r14, %r34};
	{
	.reg .b32 %temp; 
	mov.b64 	{%temp, %r35}, %fd4;
	}
	mov.b32 	%f2, %r35;
	abs.f32 	%f1, %f2;
	setp.lt.f32 	%p4, %f1, 0f4086232B;
	@%p4 bra 	$L__BB2_7;
	setp.lt.f64 	%p5, %fd4, 0d0000000000000000;
	add.f64 	%fd101, %fd4, 0d7FF0000000000000;
	selp.f64 	%fd108, 0d0000000000000000, %fd101, %p5;
	setp.geu.f32 	%p6, %f1, 0f40874800;
	@%p6 bra 	$L__BB2_7;
	shr.u32 	%r36, %r13, 31;
	add.s32 	%r37, %r13, %r36;
	shr.s32 	%r38, %r37, 1;
	shl.b32 	%r39, %r38, 20;
	add.s32 	%r40, %r15, %r39;
	mov.b64 	%fd102, {%r14, %r40};
	sub.s32 	%r41, %r13, %r38;
	shl.b32 	%r42, %r41, 20;
	add.s32 	%r43, %r42, 1072693248;
	mov.b32 	%r44, 0;
	mov.b64 	%fd103, {%r44, %r43};
	mul.f64 	%fd108, %fd103, %fd102;
$L__BB2_7:
	abs.f64 	%fd104, %fd108;
	setp.eq.f64 	%p7, %fd104, 0d7FF0000000000000;
	fma.rn.f64 	%fd105, %fd108, %fd5, %fd108;
	selp.f64 	%fd106, %fd108, %fd105, %p7;
	st.param.f64 	[func_retval0], %fd106;
	ret;

}


// ===== COMPILED SASS (sm_100) =====

	.target	sm_100

	.elftype	@"ET_EXEC"


//--------------------- .note.nv.tkinfo           --------------------------
	.section	.note.nv.tkinfo,"",@"SHT_NOTE"
	.sectionflags	@"SHF_NOTE_NV_TKINFO"
	.tkinfo
        /*0018*/ 	.word	0x00000002
        /*0030*/ 	.string	""
        /*0030*/ 	.string	"ptxas"
        /*0030*/ 	.string	"Cuda compilation tools, release 13.0, V13.0.88"
        /*0030*/ 	.string	"Build cuda_13.0.r13.0/compiler.36424714_0"
        /*0030*/ 	.string	"-arch sm_100 -m 64 "



//--------------------- .note.nv.cuinfo           --------------------------
	.section	.note.nv.cuinfo,"",@"SHT_NOTE"
	.sectionflags	@"SHF_NOTE_NV_CUINFO"
        /*0018*/ 	.short	0x0002
        /*001a*/ 	.short	0x0064
        /*001c*/ 	.short	0x0082
	.zero		2


//--------------------- .nv.info                  --------------------------
	.section	.nv.info,"",@"SHT_CUDA_INFO"
	.align	4


	//----- nvinfo : EIATTR_REGCOUNT
	.align		4
        /*0000*/ 	.byte	0x04, 0x2f
        /*0002*/ 	.short	(.L_1 - .L_0)
	.align		4
.L_0:
        /*0004*/ 	.word	index@(_Z18Cluster_AssignmentPKfS0_PiS0_S0_)
        /*0008*/ 	.word	0x00000020


	//----- nvinfo : EIATTR_FRAME_SIZE
	.align		4
.L_1:
        /*000c*/ 	.byte	0x04, 0x11
        /*000e*/ 	.short	(.L_3 - .L_2)
	.align		4
.L_2:
        /*0010*/ 	.word	index@($_Z18Cluster_AssignmentPKfS0_PiS0_S0_$__internal_accurate_pow)
        /*0014*/ 	.word	0x00000000


	//----- nvinfo : EIATTR_FRAME_SIZE
	.align		4
.L_3:
        /*0018*/ 	.byte	0x04, 0x11
        /*001a*/ 	.short	(.L_5 - .L_4)
	.align		4
.L_4:
        /*001c*/ 	.word	index@($__internal_0_$__cuda_sm20_dsqrt_rn_f64_mediumpath_v1)
        /*0020*/ 	.word	0x00000000


	//----- nvinfo : EIATTR_FRAME_SIZE
	.align		4
.L_5:
        /*0024*/ 	.byte	0x04, 0x11
        /*0026*/ 	.short	(.L_7 - .L_6)
	.align		4
.L_6:
        /*0028*/ 	.word	index@(_Z18Cluster_AssignmentPKfS0_PiS0_S0_)
        /*002c*/ 	.word	0x00000000


	//----- nvinfo : EIATTR_REGCOUNT
	.align		4
.L_7:
        /*0030*/ 	.byte	0x04, 0x2f
        /*0032*/ 	.short	(.L_9 - .L_8)
	.align		4
.L_8:
        /*0034*/ 	.word	index@(_Z10Sum_UpdatePKfS0_PKiPfS3_Pi)
        /*0038*/ 	.word	0x00000010


	//----- nvinfo : EIATTR_FRAME_SIZE
	.align		4
.L_9:
        /*003c*/ 	.byte	0x04, 0x11
        /*003e*/ 	.short	(.L_11 - .L_10)
	.align		4
.L_10:
        /*0040*/ 	.word	index@(_Z10Sum_UpdatePKfS0_PKiPfS3_Pi)
        /*0044*/ 	.word	0x00000000


	//----- nvinfo : EIATTR_MIN_STACK_SIZE
	.align		4
.L_11:
        /*0048*/ 	.byte	0x04, 0x12
        /*004a*/ 	.short	(.L_13 - .L_12)
	.align		4
.L_12:
        /*004c*/ 	.word	index@(_Z10Sum_UpdatePKfS0_PKiPfS3_Pi)
        /*0050*/ 	.word	0x00000000


	//----- nvinfo : EIATTR_MIN_STACK_SIZE
	.align		4
.L_13:
        /*0054*/ 	.byte	0x04, 0x12
        /*0056*/ 	.short	(.L_15 - .L_14)
	.align		4
.L_14:
        /*0058*/ 	.word	index@(_Z18Cluster_AssignmentPKfS0_PiS0_S0_)
        /*005c*/ 	.word	0x00000000
.L_15:


//--------------------- .nv.compat                --------------------------
	.section	.nv.compat,"",@"SHT_CUDA_COMPAT_INFO"
	.align	4
        /*0000*/ 	.byte	0x02, 0x09, 0x00, 0x00, 0x02, 0x02, 0x01, 0x00, 0x02, 0x05, 0x05, 0x00, 0x03, 0x07, 0x01, 0x01
        /*0010*/ 	.byte	0x02, 0x03, 0x00, 0x00, 0x02, 0x06, 0x01, 0x00, 0x04, 0x0b, 0x08, 0x00, 0x01, 0x00, 0x00, 0x00
        /*0020*/ 	.byte	0x00, 0x00, 0x00, 0x00


//--------------------- .nv.info._Z10Sum_UpdatePKfS0_PKiPfS3_Pi --------------------------
	.section	.nv.info._Z10Sum_UpdatePKfS0_PKiPfS3_Pi,"",@"SHT_CUDA_INFO"
	.sectionflags	@""
	.align	4


	//----- nvinfo : EIATTR_CUDA_API_VERSION
	.align		4
        /*0000*/ 	.byte	0x04, 0x37
        /*0002*/ 	.short	(.L_17 - .L_16)
.L_16:
        /*0004*/ 	.word	0x00000082


	//----- nvinfo : EIATTR_KPARAM_INFO
	.align		4
.L_17:
        /*0008*/ 	.byte	0x04, 0x17
        /*000a*/ 	.short	(.L_19 - .L_18)
.L_18:
        /*000c*/ 	.word	0x00000000
        /*0010*/ 	.short	0x0005
        /*0012*/ 	.short	0x0028
        /*0014*/ 	.byte	0x00, 0xf5, 0x21, 0x00


	//----- nvinfo : EIATTR_KPARAM_INFO
	.align		4
.L_19:
        /*0018*/ 	.byte	0x04, 0x17
        /*001a*/ 	.short	(.L_21 - .L_20)
.L_20:
        /*001c*/ 	.word	0x00000000
        /*0020*/ 	.short	0x0004
        /*0022*/ 	.short	0x0020
        /*0024*/ 	.byte	0x00, 0xf5, 0x21, 0x00


	//----- nvinfo : EIATTR_KPARAM_INFO
	.align		4
.L_21:
        /*0028*/ 	.byte	0x04, 0x17
        /*002a*/ 	.short	(.L_23 - .L_22)
.L_22:
        /*002c*/ 	.word	0x00000000
        /*0030*/ 	.short	0x0003
        /*0032*/ 	.short	0x0018
        /*0034*/ 	.byte	0x00, 0xf5, 0x21, 0x00


	//----- nvinfo : EIATTR_KPARAM_INFO
	.align		4
.L_23:
        /*0038*/ 	.byte	0x04, 0x17
        /*003a*/ 	.short	(.L_25 - .L_24)
.L_24:
        /*003c*/ 	.word	0x00000000
        /*0040*/ 	.short	0x0002
        /*0042*/ 	.short	0x0010
        /*0044*/ 	.byte	0x00, 0xf5, 0x21, 0x00


	//----- nvinfo : EIATTR_KPARAM_INFO
	.align		4
.L_25:
        /*0048*/ 	.byte	0x04, 0x17
        /*004a*/ 	.short	(.L_27 - .L_26)
.L_26:
        /*004c*/ 	.word	0x00000000
        /*0050*/ 	.short	0x0001
        /*0052*/ 	.short	0x0008
        /*0054*/ 	.byte	0x00, 0xf5, 0x21, 0x00


	//----- nvinfo : EIATTR_KPARAM_INFO
	.align		4
.L_27:
        /*0058*/ 	.byte	0x04, 0x17
        /*005a*/ 	.short	(.L_29 - .L_28)
.L_28:
        /*005c*/ 	.word	0x00000000
        /*0060*/ 	.short	0x0000
        /*0062*/ 	.short	0x0000
        /*0064*/ 	.byte	0x00, 0xf5, 0x21, 0x00


	//----- nvinfo : EIATTR_SPARSE_MMA_MASK
	.align		4
.L_29:
        /*0068*/ 	.byte	0x03, 0x50
        /*006a*/ 	.short	0x0000


	//----- nvinfo : EIATTR_MAXREG_COUNT
	.align		4
        /*006c*/ 	.byte	0x03, 0x1b
        /*006e*/ 	.short	0x00ff


	//----- nvinfo : EIATTR_MERCURY_ISA_VERSION
	.align		4
        /*0070*/ 	.byte	0x03, 0x5f
        /*0072*/ 	.short	0x0101


	//----- nvinfo : EIATTR_VRC_CTA_INIT_COUNT
	.align		4
        /*0074*/ 	.byte	0x02, 0x4a
	.zero		1
	.zero		1


	//----- nvinfo : EIATTR_EXIT_INSTR_OFFSETS
	.align		4
        /*0078*/ 	.byte	0x04, 0x1c
        /*007a*/ 	.short	(.L_31 - .L_30)


	//   ....[0]....
.L_30:
        /*007c*/ 	.word	0x00000060


	//   ....[1]....
        /*0080*/ 	.word	0x000001b0


	//----- nvinfo : EIATTR_CBANK_PARAM_SIZE
	.align		4
.L_31:
        /*0084*/ 	.byte	0x03, 0x19
        /*0086*/ 	.short	0x0030


	//----- nvinfo : EIATTR_PARAM_CBANK
	.align		4
        /*0088*/ 	.byte	0x04, 0x0a
        /*008a*/ 	.short	(.L_33 - .L_32)
	.align		4
.L_32:
        /*008c*/ 	.word	index@(.nv.constant0._Z10Sum_UpdatePKfS0_PKiPfS3_Pi)
        /*0090*/ 	.short	0x0380
        /*0092*/ 	.short	0x0030


	//----- nvinfo : EIATTR_SW_WAR
	.align		4
.L_33:
        /*0094*/ 	.byte	0x04, 0x36
        /*0096*/ 	.short	(.L_35 - .L_34)
.L_34:
        /*0098*/ 	.word	0x00000008
.L_35:


//--------------------- .nv.info._Z18Cluster_AssignmentPKfS0_PiS0_S0_ --------------------------
	.section	.nv.info._Z18Cluster_AssignmentPKfS0_PiS0_S0_,"",@"SHT_CUDA_INFO"
	.sectionflags	@""
	.align	4


	//----- nvinfo : EIATTR_CUDA_API_VERSION
	.align		4
        /*0000*/ 	.byte	0x04, 0x37
        /*0002*/ 	.short	(.L_37 - .L_36)
.L_36:
        /*0004*/ 	.word	0x00000082


	//----- nvinfo : EIATTR_KPARAM_INFO
	.align		4
.L_37:
        /*0008*/ 	.byte	0x04, 0x17
        /*000a*/ 	.short	(.L_39 - .L_38)
.L_38:
        /*000c*/ 	.word	0x00000000
        /*0010*/ 	.short	0x0004
        /*0012*/ 	.short	0x0020
        /*0014*/ 	.byte	0x00, 0xf5, 0x21, 0x00


	//----- nvinfo : EIATTR_KPARAM_INFO
	.align		4
.L_39:
        /*0018*/ 	.byte	0x04, 0x17
        /*001a*/ 	.short	(.L_41 - .L_40)
.L_40:
        /*001c*/ 	.word	0x00000000
        /*0020*/ 	.short	0x0003
        /*0022*/ 	.short	0x0018
        /*0024*/ 	.byte	0x00, 0xf5, 0x21, 0x00


	//----- nvinfo : EIATTR_KPARAM_INFO
	.align		4
.L_41:
        /*0028*/ 	.byte	0x04, 0x17
        /*002a*/ 	.short	(.L_43 - .L_42)
.L_42:
        /*002c*/ 	.word	0x00000000
        /*0030*/ 	.short	0x0002
        /*0032*/ 	.short	0x0010
        /*0034*/ 	.byte	0x00, 0xf5, 0x21, 0x00


	//----- nvinfo : EIATTR_KPARAM_INFO
	.align		4
.L_43:
        /*0038*/ 	.byte	0x04, 0x17
        /*003a*/ 	.short	(.L_45 - .L_44)
.L_44:
        /*003c*/ 	.word	0x00000000
        /*0040*/ 	.short	0x0001
        /*0042*/ 	.short	0x0008
        /*0044*/ 	.byte	0x00, 0xf5, 0x21, 0x00


	//----- nvinfo : EIATTR_KPARAM_INFO
	.align		4
.L_45:
        /*0048*/ 	.byte	0x04, 0x17
        /*004a*/ 	.short	(.L_47 - .L_46)
.L_46:
        /*004c*/ 	.word	0x00000000
        /*0050*/ 	.short	0x0000
        /*0052*/ 	.short	0x0000
        /*0054*/ 	.byte	0x00, 0xf5, 0x21, 0x00


	//----- nvinfo : EIATTR_SPARSE_MMA_MASK
	.align		4
.L_47:
        /*0058*/ 	.byte	0x03, 0x50
        /*005a*/ 	.short	0x0000


	//----- nvinfo : EIATTR_MAXREG_COUNT
	.align		4
        /*005c*/ 	.byte	0x03, 0x1b
        /*005e*/ 	.short	0x00ff


	//----- nvinfo : EIATTR_MERCURY_ISA_VERSION
	.align		4
        /*0060*/ 	.byte	0x03, 0x5f
        /*0062*/ 	.short	0x0101


	//----- nvinfo : EIATTR_VRC_CTA_INIT_COUNT
	.align		4
        /*0064*/ 	.byte	0x02, 0x4a
	.zero		1
	.zero		1


	//----- nvinfo : EIATTR_EXIT_INSTR_OFFSETS
	.align		4
        /*0068*/ 	.byte	0x04, 0x1c
        /*006a*/ 	.short	(.L_49 - .L_48)


	//   ....[0]....
.L_48:
        /*006c*/ 	.word	0x00000060


	//   ....[1]....
        /*0070*/ 	.word	0x00001d40


	//----- nvinfo : EIATTR_CRS_STACK_SIZE
	.align		4
.L_49:
        /*0074*/ 	.byte	0x04, 0x1e
        /*0076*/ 	.short	(.L_51 - .L_50)
.L_50:
        /*0078*/ 	.word	0x00000000


	//----- nvinfo : EIATTR_CBANK_PARAM_SIZE
	.align		4
.L_51:
        /*007c*/ 	.byte	0x03, 0x19
        /*007e*/ 	.short	0x0028


	//----- nvinfo : EIATTR_PARAM_CBANK
	.align		4
        /*0080*/ 	.byte	0x04, 0x0a
        /*0082*/ 	.short	(.L_53 - .L_52)
	.align		4
.L_52:
        /*0084*/ 	.word	index@(.nv.constant0._Z18Cluster_AssignmentPKfS0_PiS0_S0_)
        /*0088*/ 	.short	0x0380
        /*008a*/ 	.short	0x0028


	//----- nvinfo : EIATTR_SW_WAR
	.align		4
.L_53:
        /*008c*/ 	.byte	0x04, 0x36
        /*008e*/ 	.short	(.L_55 - .L_54)
.L_54:
        /*0090*/ 	.word	0x00000008
.L_55:


//--------------------- .nv.callgraph             --------------------------
	.section	.nv.callgraph,"",@"SHT_CUDA_CALLGRAPH"
	.align	4
	.sectionentsize	8
	.align		4
        /*0000*/ 	.word	0x00000000
	.align		4
        /*0004*/ 	.word	0xffffffff
	.align		4
        /*0008*/ 	.word	0x00000000
	.align		4
        /*000c*/ 	.word	0xfffffffe
	.align		4
        /*0010*/ 	.word	0x00000000
	.align		4
        /*0014*/ 	.word	0xfffffffd
	.align		4
        /*0018*/ 	.word	0x00000000
	.align		4
        /*001c*/ 	.word	0xfffffffc


//--------------------- .text._Z10Sum_UpdatePKfS0_PKiPfS3_Pi --------------------------
	.section	.text._Z10Sum_UpdatePKfS0_PKiPfS3_Pi,"ax",@progbits
	.align	128
        .global         _Z10Sum_UpdatePKfS0_PKiPfS3_Pi
        .type           _Z10Sum_UpdatePKfS0_PKiPfS3_Pi,@function
        .size           _Z10Sum_UpdatePKfS0_PKiPfS3_Pi,(.L_x_57 - _Z10Sum_UpdatePKfS0_PKiPfS3_Pi)
        .other          _Z10Sum_UpdatePKfS0_PKiPfS3_Pi,@"STO_CUDA_ENTRY STV_DEFAULT"
_Z10Sum_UpdatePKfS0_PKiPfS3_Pi:
.text._Z10Sum_UpdatePKfS0_PKiPfS3_Pi:
[----:B------:R-:W-:Y:S01]  /*0000*/  LDC R1, c[0x0][0x37c] ;  /* 0x0000df00ff017b82 */ /* 0x000fe20000000800 */
[----:B------:R-:W0:Y:S07]  /*0010*/  S2R R0, SR_TID.X ;  /* 0x0000000000007919 */ /* 0x000e2e0000002100 */
[----:B------:R-:W0:Y:S08]  /*0020*/  S2UR UR4, SR_CTAID.X ;  /* 0x00000000000479c3 */ /* 0x000e300000002500 */
[----:B------:R-:W0:Y:S02]  /*0030*/  LDC R9, c[0x0][0x360] ;  /* 0x0000d800ff097b82 */ /* 0x000e240000000800 */
[----:B0-----:R-:W-:-:S05]  /*0040*/  IMAD R9, R9, UR4, R0 ;  /* 0x0000000409097c24 */ /* 0x001fca000f8e0200 */
[----:B------:R-:W-:-:S13]  /*0050*/  ISETP.GT.AND P0, PT, R9, 0x7a11f, PT ;  /* 0x0007a11f0900780c */ /* 0x000fda0003f04270 */
[----:B------:R-:W-:Y:S05]  /*0060*/  @P0 EXIT ;  /* 0x000000000000094d */ /* 0x000fea0003800000 */
[----:B------:R-:W0:Y:S01]  /*0070*/  LDC.64 R2, c[0x0][0x390] ;  /* 0x0000e400ff027b82 */ /* 0x000e220000000a00 */
[----:B------:R-:W1:Y:S07]  /*0080*/  LDCU.64 UR4, c[0x0][0x358] ;  /* 0x00006b00ff0477ac */ /* 0x000e6e0008000a00 */
[----:B------:R-:W2:Y:S08]  /*0090*/  LDC.64 R6, c[0x0][0x380] ;  /* 0x0000e000ff067b82 */ /* 0x000eb00000000a00 */
[----:B------:R-:W3:Y:S01]  /*00a0*/  LDC.64 R4, c[0x0][0x398] ;  /* 0x0000e600ff047b82 */ /* 0x000ee20000000a00 */
[----:B0-----:R-:W-:-:S07]  /*00b0*/  IMAD.WIDE R2, R9, 0x4, R2 ;  /* 0x0000000409027825 */ /* 0x001fce00078e0202 */
[----:B------:R-:W0:Y:S01]  /*00c0*/  LDC.64 R10, c[0x0][0x388] ;  /* 0x0000e200ff0a7b82 */ /* 0x000e220000000a00 */
[----:B-1----:R-:W3:Y:S01]  /*00d0*/  LDG.E R3, desc[UR4][R2.64] ;  /* 0x0000000402037981 */ /* 0x002ee2000c1e1900 */
[----:B--2---:R-:W-:-:S06]  /*00e0*/  IMAD.WIDE R6, R9, 0x4, R6 ;  /* 0x0000000409067825 */ /* 0x004fcc00078e0206 */
[----:B------:R-:W1:Y:S01]  /*00f0*/  LDC.64 R12, c[0x0][0x3a8] ;  /* 0x0000ea00ff0c7b82 */ /* 0x000e620000000a00 */
[----:B------:R-:W2:Y:S01]  /*0100*/  LDG.E R7, desc[UR4][R6.64] ;  /* 0x0000000406077981 */ /* 0x000ea2000c1e1900 */
[----:B0-----:R-:W-:-:S06]  /*0110*/  IMAD.WIDE R10, R9, 0x4, R10 ;  /* 0x00000004090a7825 */ /* 0x001fcc00078e020a */
[----:B------:R-:W0:Y:S01]  /*0120*/  LDC.64 R8, c[0x0][0x3a0] ;  /* 0x0000e800ff087b82 */ /* 0x000e220000000a00 */
[----:B---3--:R-:W-:-:S05]  /*0130*/  IMAD.WIDE R4, R3, 0x4, R4 ;  /* 0x0000000403047825 */ /* 0x008fca00078e0204 */
[----:B--2---:R-:W-:Y:S04]  /*0140*/  REDG.E.ADD.F32.FTZ.RN.STRONG.GPU desc[UR4][R4.64], R7 ;  /* 0x00000007040079a6 */ /* 0x004fe8000c12f304 */
[----:B------:R-:W2:Y:S01]  /*0150*/  LDG.E R11, desc[UR4][R10.64] ;  /* 0x000000040a0b7981 */ /* 0x000ea2000c1e1900 */
[----:B0-----:R-:W-:-:S04]  /*0160*/  IMAD.WIDE R8, R3, 0x4, R8 ;  /* 0x0000000403087825 */ /* 0x001fc800078e0208 */
[----:B-1----:R-:W-:-:S04]  /*0170*/  IMAD.WIDE R2, R3, 0x4, R12 ;  /* 0x0000000403027825 */ /* 0x002fc800078e020c */
[----:B------:R-:W-:Y:S01]  /*0180*/  HFMA2 R13, -RZ, RZ, 0, 5.9604644775390625e-08 ;  /* 0x00000001ff0d7431 */ /* 0x000fe200000001ff */
[----:B--2---:R-:W-:Y:S04]  /*0190*/  REDG.E.ADD.F32.FTZ.RN.STRONG.GPU desc[UR4][R8.64], R11 ;  /* 0x0000000b080079a6 */ /* 0x004fe8000c12f304 */
[----:B------:R-:W-:Y:S01]  /*01a0*/  REDG.E.ADD.STRONG.GPU desc[UR4][R2.64], R13 ;  /* 0x0000000d0200798e */ /* 0x000fe2000c12e104 */
[----:B------:R-:W-:Y:S05]  /*01b0*/  EXIT ;  /* 0x000000000000794d */ /* 0x000fea0003800000 */
.L_x_0:
[----:B------:R-:W-:-:S00]  /*01c0*/  BRA `(.L_x_0) ;  /* 0xfffffffc00fc7947 */ /* 0x000fc0000383ffff */
[----:B------:R-:W-:-:S00]  /*01d0*/  NOP ;  /* 0x0000000000007918 */ /* 0x000fc00000000000 */
        /* <DEDUP_REMOVED lines=10> */
.L_x_57:


//--------------------- .text._Z18Cluster_AssignmentPKfS0_PiS0_S0_ --------------------------
	.section	.text._Z18Cluster_AssignmentPKfS0_PiS0_S0_,"ax",@progbits
	.align	128
        .global         _Z18Cluster_AssignmentPKfS0_PiS0_S0_
        .type           _Z18Cluster_AssignmentPKfS0_PiS0_S0_,@function
        .size           _Z18Cluster_AssignmentPKfS0_PiS0_S0_,(.L_x_56 - _Z18Cluster_AssignmentPKfS0_PiS0_S0_)
        .other          _Z18Cluster_AssignmentPKfS0_PiS0_S0_,@"STO_CUDA_ENTRY STV_DEFAULT"
_Z18Cluster_AssignmentPKfS0_PiS0_S0_:
.text._Z18Cluster_AssignmentPKfS0_PiS0_S0_:
        /* <DEDUP_REMOVED lines=11> */
[----:B0-----:R-:W-:-:S05]  /*00b0*/  IMAD.WIDE R10, R6, 0x4, R10 ;  /* 0x00000004060a7825 */ /* 0x001fca00078e020a */
[----:B-1----:R-:W4:Y:S04]  /*00c0*/  LDG.E R5, desc[UR4][R10.64] ;  /* 0x000000040a057981 */ /* 0x002f28000c1e1900 */
[----:B--2---:R-:W4:Y:S01]  /*00d0*/  LDG.E R2, desc[UR4][R14.64] ;  /* 0x000000040e027981 */ /* 0x004f22000c1e1900 */
[----:B------:R-:W0:Y:S01]  /*00e0*/  LDC.64 R16, c[0x0][0x3a0] ;  /* 0x0000e800ff107b82 */ /* 0x000e220000000a00 */
[----:B---3--:R-:W-:-:S05]  /*00f0*/  IMAD.WIDE R12, R6, 0x4, R12 ;  /* 0x00000004060c7825 */ /* 0x008fca00078e020c */
[----:B------:R1:W5:Y:S04]  /*0100*/  LDG.E R4, desc[UR4][R12.64] ;  /* 0x000000040c047981 */ /* 0x000368000c1e1900 */
[----:B0-----:R1:W5:Y:S01]  /*0110*/  LDG.E R3, desc[UR4][R16.64] ;  /* 0x0000000410037981 */ /* 0x001362000c1e1900 */
[----:B------:R-:W-:Y:S01]  /*0120*/  BSSY.RECONVERGENT B0, `(.L_x_1) ;  /* 0x0000007000007945 */ /* 0x000fe20003800200 */
[----:B------:R-:W-:Y:S01]  /*0130*/  MOV R24, 0x190 ;  /* 0x0000019000187802 */ /* 0x000fe20000000f00 */
[----:B----4-:R-:W-:-:S04]  /*0140*/  FADD R2, R5, -R2 ;  /* 0x8000000205027221 */ /* 0x010fc80000000000 */
[----:B------:R-:W0:Y:S02]  /*0150*/  F2F.F64.F32 R26, R2 ;  /* 0x00000002001a7310 */ /* 0x000e240000201800 */
[----:B0-----:R-:W-:-:S10]  /*0160*/  DADD R8, -RZ, |R26| ;  /* 0x00000000ff087229 */ /* 0x001fd4000000051a */
[----:B-1----:R-:W-:-:S07]  /*0170*/  IMAD.MOV.U32 R7, RZ, RZ, R9 ;  /* 0x000000ffff077224 */ /* 0x002fce00078e0009 */
[----:B-----5:R-:W-:Y:S05]  /*0180*/  CALL.REL.NOINC `($_Z18Cluster_AssignmentPKfS0_PiS0_S0_$__internal_accurate_pow) ;  /* 0x0000001c00a47944 */ /* 0x020fea0003c00000 */
[----:B------:R-:W-:Y:S05]  /*0190*/  BSYNC.RECONVERGENT B0 ;  /* 0x0000000000007941 */ /* 0x000fea0003800200 */
.L_x_1:
[----:B------:R-:W-:Y:S01]  /*01a0*/  FADD R0, R4, -R3 ;  /* 0x8000000304007221 */ /* 0x000fe20000000000 */
[----:B------:R-:W-:Y:S01]  /*01b0*/  DADD R10, R26, 2 ;  /* 0x400000001a0a7429 */ /* 0x000fe20000000000 */
[C---:B------:R-:W-:Y:S01]  /*01c0*/  FSETP.NEU.AND P1, PT, R2.reuse, RZ, PT ;  /* 0x000000ff0200720b */ /* 0x040fe20003f2d000 */
[----:B------:R-:W-:Y:S01]  /*01d0*/  BSSY.RECONVERGENT B0, `(.L_x_2) ;  /* 0x0000011000007945 */ /* 0x000fe20003800200 */
[----:B------:R-:W0:Y:S01]  /*01e0*/  F2F.F64.F32 R28, R0 ;  /* 0x00000000001c7310 */ /* 0x000e220000201800 */
[----:B------:R-:W-:-:S06]  /*01f0*/  FSETP.NEU.AND P0, PT, R2, 1, PT ;  /* 0x3f8000000200780b */ /* 0x000fcc0003f0d000 */
[----:B------:R-:W-:Y:S02]  /*0200*/  LOP3.LUT R10, R11, 0x7ff00000, RZ, 0xc0, !PT ;  /* 0x7ff000000b0a7812 */ /* 0x000fe400078ec0ff */
[----:B------:R-:W-:Y:S02]  /*0210*/  FSEL R11, R7, RZ, P1 ;  /* 0x000000ff070b7208 */ /* 0x000fe40000800000 */
[----:B------:R-:W-:Y:S02]  /*0220*/  ISETP.NE.AND P2, PT, R10, 0x7ff00000, PT ;  /* 0x7ff000000a00780c */ /* 0x000fe40003f45270 */
[----:B------:R-:W-:Y:S01]  /*0230*/  FSEL R10, R8, RZ, P1 ;  /* 0x000000ff080a7208 */ /* 0x000fe20000800000 */
[----:B0-----:R-:W-:-:S10]  /*0240*/  DADD R12, -RZ, |R28| ;  /* 0x00000000ff0c7229 */ /* 0x001fd4000000051c */
[----:B------:R-:W-:Y:S02]  /*0250*/  IMAD.MOV.U32 R8, RZ, RZ, R12 ;  /* 0x000000ffff087224 */ /* 0x000fe400078e000c */
[----:B------:R-:W-:Y:S01]  /*0260*/  IMAD.MOV.U32 R7, RZ, RZ, R13 ;  /* 0x000000ffff077224 */ /* 0x000fe200078e000d */
[----:B------:R-:W-:Y:S06]  /*0270*/  @P2 BRA `(.L_x_3) ;  /* 0x0000000000182947 */ /* 0x000fec0003800000 */
[----:B------:R-:W-:-:S13]  /*0280*/  FSETP.NAN.AND P1, PT, R2, R2, PT ;  /* 0x000000020200720b */ /* 0x000fda0003f28000 */
[----:B------:R-:W-:Y:S01]  /*0290*/  @P1 DADD R10, R26, 2 ;  /* 0x400000001a0a1429 */ /* 0x000fe20000000000 */
[----:B------:R-:W-:Y:S10]  /*02a0*/  @P1 BRA `(.L_x_3) ;  /* 0x00000000000c1947 */ /* 0x000ff40003800000 */
[----:B------:R-:W-:-:S14]  /*02b0*/  DSETP.NEU.AND P1, PT, |R26|, +INF , PT ;  /* 0x7ff000001a00742a */ /* 0x000fdc0003f2d200 */
[----:B------:R-:W-:Y:S02]  /*02c0*/  @!P1 IMAD.MOV.U32 R10, RZ, RZ, 0x0 ;  /* 0x00000000ff0a9424 */ /* 0x000fe400078e00ff */
[----:B------:R-:W-:-:S07]  /*02d0*/  @!P1 IMAD.MOV.U32 R11, RZ, RZ, 0x7ff00000 ;  /* 0x7ff00000ff0b9424 */ /* 0x000fce00078e00ff */
.L_x_3:
[----:B------:R-:W-:Y:S05]  /*02e0*/  BSYNC.RECONVERGENT B0 ;  /* 0x0000000000007941 */ /* 0x000fea0003800200 */
.L_x_2:
[----:B------:R-:W-:Y:S01]  /*02f0*/  BSSY.RECONVERGENT B0, `(.L_x_4) ;  /* 0x0000005000007945 */ /* 0x000fe20003800200 */
[----:B------:R-:W-:Y:S02]  /*0300*/  FSEL R2, R10, RZ, P0 ;  /* 0x000000ff0a027208 */ /* 0x000fe40000000000 */
[----:B------:R-:W-:Y:S02]  /*0310*/  FSEL R3, R11, 1.875, P0 ;  /* 0x3ff000000b037808 */ /* 0x000fe40000000000 */
[----:B------:R-:W-:-:S07]  /*0320*/  MOV R24, 0x340 ;  /* 0x0000034000187802 */ /* 0x000fce0000000f00 */
[----:B------:R-:W-:Y:S05]  /*0330*/  CALL.REL.NOINC `($_Z18Cluster_AssignmentPKfS0_PiS0_S0_$__internal_accurate_pow) ;  /* 0x0000001c00387944 */ /* 0x000fea0003c00000 */
[----:B------:R-:W-:Y:S05]  /*0340*/  BSYNC.RECONVERGENT B0 ;  /* 0x0000000000007941 */ /* 0x000fea0003800200 */
.L_x_4:
[----:B------:R-:W-:Y:S01]  /*0350*/  DADD R10, R28, 2 ;  /* 0x400000001c0a7429 */ /* 0x000fe20000000000 */
[C---:B------:R-:W-:Y:S01]  /*0360*/  FSETP.NEU.AND P1, PT, R0.reuse, RZ, PT ;  /* 0x000000ff0000720b */ /* 0x040fe20003f2d000 */
[----:B------:R-:W-:Y:S01]  /*0370*/  BSSY.RECONVERGENT B0, `(.L_x_5) ;  /* 0x000000d000007945 */ /* 0x000fe20003800200 */
[----:B------:R-:W-:Y:S02]  /*0380*/  FSETP.NEU.AND P0, PT, R0, 1, PT ;  /* 0x3f8000000000780b */ /* 0x000fe40003f0d000 */
[----:B------:R-:W-:Y:S02]  /*0390*/  FSEL R8, R8, RZ, P1 ;  /* 0x000000ff08087208 */ /* 0x000fe40000800000 */
[----:B------:R-:W-:-:S03]  /*03a0*/  FSEL R9, R7, RZ, P1 ;  /* 0x000000ff07097208 */ /* 0x000fc60000800000 */
[----:B------:R-:W-:-:S04]  /*03b0*/  LOP3.LUT R10, R11, 0x7ff00000, RZ, 0xc0, !PT ;  /* 0x7ff000000b0a7812 */ /* 0x000fc800078ec0ff */
[----:B------:R-:W-:-:S13]  /*03c0*/  ISETP.NE.AND P2, PT, R10, 0x7ff00000, PT ;  /* 0x7ff000000a00780c */ /* 0x000fda0003f45270 */
[----:B------:R-:W-:Y:S05]  /*03d0*/  @P2 BRA `(.L_x_6) ;  /* 0x0000000000182947 */ /* 0x000fea0003800000 */
[----:B------:R-:W-:-:S13]  /*03e0*/  FSETP.NAN.AND P1, PT, R0, R0, PT ;  /* 0x000000000000720b */ /* 0x000fda0003f28000 */
[----:B------:R-:W-:Y:S01]  /*03f0*/  @P1 DADD R8, R28, 2 ;  /* 0x400000001c081429 */ /* 0x000fe20000000000 */
[----:B------:R-:W-:Y:S10]  /*0400*/  @P1 BRA `(.L_x_6) ;  /* 0x00000000000c1947 */ /* 0x000ff40003800000 */
[----:B------:R-:W-:-:S14]  /*0410*/  DSETP.NEU.AND P1, PT, |R28|, +INF , PT ;  /* 0x7ff000001c00742a */ /* 0x000fdc0003f2d200 */
[----:B------:R-:W-:Y:S02]  /*0420*/  @!P1 IMAD.MOV.U32 R8, RZ, RZ, 0x0 ;  /* 0x00000000ff089424 */ /* 0x000fe400078e00ff */
[----:B------:R-:W-:-:S07]  /*0430*/  @!P1 IMAD.MOV.U32 R9, RZ, RZ, 0x7ff00000 ;  /* 0x7ff00000ff099424 */ /* 0x000fce00078e00ff */
.L_x_6:
[----:B------:R-:W-:Y:S05]  /*0440*/  BSYNC.RECONVERGENT B0 ;  /* 0x0000000000007941 */ /* 0x000fea0003800200 */
.L_x_5:
[----:B------:R-:W-:Y:S01]  /*0450*/  FSEL R18, R8, RZ, P0 ;  /* 0x000000ff08127208 */ /* 0x000fe20000000000 */
[----:B------:R-:W-:Y:S01]  /*0460*/  IMAD.MOV.U32 R10, RZ, RZ, 0x0 ;  /* 0x00000000ff0a7424 */ /* 0x000fe200078e00ff */
[----:B------:R-:W-:Y:S01]  /*0470*/  FSEL R19, R9, 1.875, P0 ;  /* 0x3ff0000009137808 */ /* 0x000fe20000000000 */
[----:B------:R-:W-:Y:S01]  /*0480*/  IMAD.MOV.U32 R11, RZ, RZ, 0x3fd80000 ;  /* 0x3fd80000ff0b7424 */ /* 0x000fe200078e00ff */
[----:B------:R-:W-:Y:S04]  /*0490*/  BSSY.RECONVERGENT B0, `(.L_x_7) ;  /* 0x0000018000007945 */ /* 0x000fe80003800200 */
[----:B------:R-:W-:-:S06]  /*04a0*/  DADD R18, R2, R18 ;  /* 0x0000000002127229 */ /* 0x000fcc0000000012 */
[----:B------:R-:W0:Y:S04]  /*04b0*/  MUFU.RSQ64H R9, R19 ;  /* 0x0000001300097308 */ /* 0x000e280000001c00 */
[----:B------:R-:W-:-:S05]  /*04c0*/  VIADD R8, R19, 0xfcb00000 ;  /* 0xfcb0000013087836 */ /* 0x000fca0000000000 */
[----:B------:R-:W-:Y:S01]  /*04d0*/  ISETP.GE.U32.AND P0, PT, R8, 0x7ca00000, PT ;  /* 0x7ca000000800780c */ /* 0x000fe20003f06070 */
[----:B0-----:R-:W-:-:S08]  /*04e0*/  DMUL R2, R8, R8 ;  /* 0x0000000808027228 */ /* 0x001fd00000000000 */
[----:B------:R-:W-:-:S08]  /*04f0*/  DFMA R2, R18, -R2, 1 ;  /* 0x3ff000001202742b */ /* 0x000fd00000000802 */
[----:B------:R-:W-:Y:S02]  /*0500*/  DFMA R10, R2, R10, 0.5 ;  /* 0x3fe00000020a742b */ /* 0x000fe4000000000a */
[----:B------:R-:W-:-:S08]  /*0510*/  DMUL R2, R8, R2 ;  /* 0x0000000208027228 */ /* 0x000fd00000000000 */
[----:B------:R-:W-:-:S08]  /*0520*/  DFMA R14, R10, R2, R8 ;  /* 0x000000020a0e722b */ /* 0x000fd00000000008 */
[----:B------:R-:W-:Y:S02]  /*0530*/  DMUL R10, R18, R14 ;  /* 0x0000000e120a7228 */ /* 0x000fe40000000000 */
[----:B------:R-:W-:Y:S02]  /*0540*/  VIADD R3, R15, 0xfff00000 ;  /* 0xfff000000f037836 */ /* 0x000fe40000000000 */
[----:B------:R-:W-:-:S04]  /*0550*/  IMAD.MOV.U32 R2, RZ, RZ, R14 ;  /* 0x000000ffff027224 */ /* 0x000fc800078e000e */
[----:B------:R-:W-:-:S08]  /*0560*/  DFMA R16, R10, -R10, R18 ;  /* 0x8000000a0a10722b */ /* 0x000fd00000000012 */
[----:B------:R-:W-:Y:S01]  /*0570*/  DFMA R12, R16, R2, R10 ;  /* 0x00000002100c722b */ /* 0x000fe2000000000a */
[----:B------:R-:W-:Y:S10]  /*0580*/  @!P0 BRA `(.L_x_8) ;  /* 0x0000000000208947 */ /* 0x000ff40003800000 */
[----:B------:R-:W-:Y:S02]  /*0590*/  IMAD.MOV.U32 R12, RZ, RZ, R14 ;  /* 0x000000ffff0c7224 */ /* 0x000fe400078e000e */
[----:B------:R-:W-:Y:S01]  /*05a0*/  IMAD.MOV.U32 R14, RZ, RZ, R16 ;  /* 0x000000ffff0e7224 */ /* 0x000fe200078e0010 */
[----:B------:R-:W-:Y:S01]  /*05b0*/  MOV R16, 0x610 ;  /* 0x0000061000107802 */ /* 0x000fe20000000f00 */
[----:B------:R-:W-:Y:S02]  /*05c0*/  IMAD.MOV.U32 R7, RZ, RZ, R11 ;  /* 0x000000ffff077224 */ /* 0x000fe400078e000b */
[----:B------:R-:W-:Y:S02]  /*05d0*/  IMAD.MOV.U32 R9, RZ, RZ, R19 ;  /* 0x000000ffff097224 */ /* 0x000fe400078e0013 */
[----:B------:R-:W-:Y:S02]  /*05e0*/  IMAD.MOV.U32 R13, RZ, RZ, R17 ;  /* 0x000000ffff0d7224 */ /* 0x000fe400078e0011 */
[----:B------:R-:W-:-:S07]  /*05f0*/  IMAD.MOV.U32 R11, RZ, RZ, R3 ;  /* 0x000000ffff0b7224 */ /* 0x000fce00078e0003 */
[----:B------:R-:W-:Y:S05]  /*0600*/  CALL.REL.NOINC `($__internal_0_$__cuda_sm20_dsqrt_rn_f64_mediumpath_v1) ;  /* 0x0000001400d07944 */ /* 0x000fea0003c00000 */
.L_x_8:
[----:B------:R-:W-:Y:S05]  /*0610*/  BSYNC.RECONVERGENT B0 ;  /* 0x0000000000007941 */ /* 0x000fea0003800200 */
.L_x_7:
[----:B------:R-:W0:Y:S08]  /*0620*/  LDC.64 R10, c[0x0][0x398] ;  /* 0x0000e600ff0a7b82 */ /* 0x000e300000000a00 */
[----:B------:R-:W1:Y:S01]  /*0630*/  LDC.64 R14, c[0x0][0x3a0] ;  /* 0x0000e800ff0e7b82 */ /* 0x000e620000000a00 */
[----:B0-----:R-:W2:Y:S04]  /*0640*/  LDG.E R0, desc[UR4][R10.64+0x4] ;  /* 0x000004040a007981 */ /* 0x001ea8000c1e1900 */
[----:B-1----:R0:W5:Y:S01]  /*0650*/  LDG.E R25, desc[UR4][R14.64+0x4] ;  /* 0x000004040e197981 */ /* 0x002162000c1e1900 */
[----:B------:R-:W-:Y:S01]  /*0660*/  F2F.F32.F64 R3, R12 ;  /* 0x0000000c00037310 */ /* 0x000fe20000301000 */
[----:B------:R-:W-:Y:S01]  /*0670*/  BSSY.RECONVERGENT B0, `(.L_x_9) ;  /* 0x0000007000007945 */ /* 0x000fe20003800200 */
[----:B------:R-:W-:Y:S01]  /*0680*/  MOV R24, 0x6e0 ;  /* 0x000006e000187802 */ /* 0x000fe20000000f00 */
[----:B--2---:R-:W-:-:S05]  /*0690*/  FADD R0, R5, -R0 ;  /* 0x8000000005007221 */ /* 0x004fca0000000000 */
[----:B------:R-:W1:Y:S02]  /*06a0*/  F2F.F64.F32 R26, R0 ;  /* 0x00000000001a7310 */ /* 0x000e640000201800 */
[----:B-1----:R-:W-:-:S10]  /*06b0*/  DADD R8, -RZ, |R26| ;  /* 0x00000000ff087229 */ /* 0x002fd4000000051a */
[----:B0-----:R-:W-:-:S07]  /*06c0*/  IMAD.MOV.U32 R7, RZ, RZ, R9 ;  /* 0x000000ffff077224 */ /* 0x001fce00078e0009 */
[----:B-----5:R-:W-:Y:S05]  /*06d0*/  CALL.REL.NOINC `($_Z18Cluster_AssignmentPKfS0_PiS0_S0_$__internal_accurate_pow) ;  /* 0x0000001800507944 */ /* 0x020fea0003c00000 */
[----:B------:R-:W-:Y:S05]  /*06e0*/  BSYNC.RECONVERGENT B0 ;  /* 0x0000000000007941 */ /* 0x000fea0003800200 */
.L_x_9:
[----:B------:R-:W-:Y:S01]  /*06f0*/  DADD R10, R26, 2 ;  /* 0x400000001a0a7429 */ /* 0x000fe20000000000 */
[----:B------:R-:W-:Y:S01]  /*0700*/  FSETP.NEU.AND P0, PT, R0, RZ, PT ;  /* 0x000000ff0000720b */ /* 0x000fe20003f0d000 */
[----:B------:R-:W-:Y:S03]  /*0710*/  BSSY.RECONVERGENT B0, `(.L_x_10) ;  /* 0x000000e000007945 */ /* 0x000fe60003800200 */
[----:B------:R-:W-:Y:S02]  /*0720*/  FSEL R8, R8, RZ, P0 ;  /* 0x000000ff08087208 */ /* 0x000fe40000000000 */
[----:B------:R-:W-:-:S03]  /*0730*/  FSEL R9, R7, RZ, P0 ;  /* 0x000000ff07097208 */ /* 0x000fc60000000000 */
[----:B------:R-:W-:-:S04]  /*0740*/  LOP3.LUT R10, R11, 0x7ff00000, RZ, 0xc0, !PT ;  /* 0x7ff000000b0a7812 */ /* 0x000fc800078ec0ff */
[----:B------:R-:W-:-:S13]  /*0750*/  ISETP.NE.AND P1, PT, R10, 0x7ff00000, PT ;  /* 0x7ff000000a00780c */ /* 0x000fda0003f25270 */
[----:B------:R-:W-:Y:S05]  /*0760*/  @P1 BRA `(.L_x_11) ;  /* 0x0000000000201947 */ /* 0x000fea0003800000 */
[----:B------:R-:W-:-:S13]  /*0770*/  FSETP.NAN.AND P0, PT, R0, R0, PT ;  /* 0x000000000000720b */ /* 0x000fda0003f08000 */
[----:B------:R-:W-:Y:S05]  /*0780*/  @P0 BRA `(.L_x_12) ;  /* 0x0000000000140947 */ /* 0x000fea0003800000 */
[----:B------:R-:W-:-:S14]  /*0790*/  DSETP.NEU.AND P0, PT, |R26|, +INF , PT ;  /* 0x7ff000001a00742a */ /* 0x000fdc0003f0d200 */
[----:B------:R-:W-:Y:S05]  /*07a0*/  @P0 BRA `(.L_x_11) ;  /* 0x0000000000100947 */ /* 0x000fea0003800000 */
[----:B------:R-:W-:Y:S02]  /*07b0*/  IMAD.MOV.U32 R8, RZ, RZ, 0x0 ;  /* 0x00000000ff087424 */ /* 0x000fe400078e00ff */
[----:B------:R-:W-:Y:S01]  /*07c0*/  IMAD.MOV.U32 R9, RZ, RZ, 0x7ff00000 ;  /* 0x7ff00000ff097424 */ /* 0x000fe200078e00ff */
[----:B------:R-:W-:Y:S06]  /*07d0*/  BRA `(.L_x_11) ;  /* 0x0000000000047947 */ /* 0x000fec0003800000 */
.L_x_12:
[----:B------:R-:W-:-:S11]  /*07e0*/  DADD R8, R26, 2 ;  /* 0x400000001a087429 */ /* 0x000fd60000000000 */
.L_x_11:
[----:B------:R-:W-:Y:S05]  /*07f0*/  BSYNC.RECONVERGENT B0 ;  /* 0x0000000000007941 */ /* 0x000fea0003800200 */
.L_x_10:
[----:B------:R-:W-:Y:S01]  /*0800*/  FADD R2, R4, -R25 ;  /* 0x8000001904027221 */ /* 0x000fe20000000000 */
[----:B------:R-:W-:Y:S01]  /*0810*/  FSETP.NEU.AND P0, PT, R0, 1, PT ;  /* 0x3f8000000000780b */ /* 0x000fe20003f0d000 */
[----:B------:R-:W-:Y:S01]  /*0820*/  BSSY.RECONVERGENT B0, `(.L_x_13) ;  /* 0x0000009000007945 */ /* 0x000fe20003800200 */
[----:B------:R-:W-:Y:S01]  /*0830*/  MOV R24, 0x8b0 ;  /* 0x000008b000187802 */ /* 0x000fe20000000f00 */
[----:B------:R-:W0:Y:S01]  /*0840*/  F2F.F64.F32 R26, R2 ;  /* 0x00000002001a7310 */ /* 0x000e220000201800 */
[----:B------:R-:W-:Y:S02]  /*0850*/  FSEL R28, R8, RZ, P0 ;  /* 0x000000ff081c7208 */ /* 0x000fe40000000000 */
[----:B------:R-:W-:Y:S01]  /*0860*/  FSEL R29, R9, 1.875, P0 ;  /* 0x3ff00000091d7808 */ /* 0x000fe20000000000 */
[----:B0-----:R-:W-:-:S10]  /*0870*/  DADD R10, -RZ, |R26| ;  /* 0x00000000ff0a7229 */ /* 0x001fd4000000051a */
[----:B------:R-:W-:Y:S02]  /*0880*/  IMAD.MOV.U32 R8, RZ, RZ, R10 ;  /* 0x000000ffff087224 */ /* 0x000fe400078e000a */
[----:B------:R-:W-:-:S07]  /*0890*/  IMAD.MOV.U32 R7, RZ, RZ, R11 ;  /* 0x000000ffff077224 */ /* 0x000fce00078e000b */
[----:B------:R-:W-:Y:S05]  /*08a0*/  CALL.REL.NOINC `($_Z18Cluster_AssignmentPKfS0_PiS0_S0_$__internal_accurate_pow) ;  /* 0x0000001400dc7944 */ /* 0x000fea0003c00000 */
[----:B------:R-:W-:Y:S05]  /*08b0*/  BSYNC.RECONVERGENT B0 ;  /* 0x0000000000007941 */ /* 0x000fea0003800200 */
.L_x_13:
        /* <DEDUP_REMOVED lines=15> */
.L_x_16:
[----:B------:R-:W-:-:S11]  /*09b0*/  DADD R8, R26, 2 ;  /* 0x400000001a087429 */ /* 0x000fd60000000000 */
.L_x_15:
[----:B------:R-:W-:Y:S05]  /*09c0*/  BSYNC.RECONVERGENT B0 ;  /* 0x0000000000007941 */ /* 0x000fea0003800200 */
.L_x_14:
[----:B------:R-:W-:Y:S01]  /*09d0*/  FSETP.NEU.AND P0, PT, R2, 1, PT ;  /* 0x3f8000000200780b */ /* 0x000fe20003f0d000 */
[----:B------:R-:W-:Y:S01]  /*09e0*/  IMAD.MOV.U32 R12, RZ, RZ, 0x0 ;  /* 0x00000000ff0c7424 */ /* 0x000fe200078e00ff */
[----:B------:R-:W-:Y:S01]  /*09f0*/  BSSY.RECONVERGENT B0, `(.L_x_17) ;  /* 0x000001b000007945 */ /* 0x000fe20003800200 */
[----:B------:R-:W-:Y:S01]  /*0a00*/  IMAD.MOV.U32 R13, RZ, RZ, 0x3fd80000 ;  /* 0x3fd80000ff0d7424 */ /* 0x000fe200078e00ff */
[----:B------:R-:W-:Y:S02]  /*0a10*/  FSEL R18, R8, RZ, P0 ;  /* 0x000000ff08127208 */ /* 0x000fe40000000000 */
[----:B------:R-:W-:Y:S02]  /*0a20*/  FSEL R19, R9, 1.875, P0 ;  /* 0x3ff0000009137808 */ /* 0x000fe40000000000 */
[----:B------:R-:W-:-:S04]  /*0a30*/  FMNMX R3, R3, +INF , PT ;  /* 0x7f80000003037809 */ /* 0x000fc80003800000 */
        /* <DEDUP_REMOVED lines=15> */
[----:B------:R-:W-:Y:S01]  /*0b30*/  IMAD.MOV.U32 R10, RZ, RZ, R16 ;  /* 0x000000ffff0a7224 */ /* 0x000fe200078e0010 */
[----:B------:R-:W-:Y:S01]  /*0b40*/  MOV R16, 0xba0 ;  /* 0x00000ba000107802 */ /* 0x000fe20000000f00 */
[----:B------:R-:W-:Y:S02]  /*0b50*/  IMAD.MOV.U32 R12, RZ, RZ, R20 ;  /* 0x000000ffff0c7224 */ /* 0x000fe400078e0014 */
[----:B------:R-:W-:Y:S02]  /*0b60*/  IMAD.MOV.U32 R9, RZ, RZ, R19 ;  /* 0x000000ffff097224 */ /* 0x000fe400078e0013 */
[----:B------:R-:W-:Y:S02]  /*0b70*/  IMAD.MOV.U32 R13, RZ, RZ, R15 ;  /* 0x000000ffff0d7224 */ /* 0x000fe400078e000f */
[----:B------:R-:W-:-:S07]  /*0b80*/  IMAD.MOV.U32 R7, RZ, RZ, R17 ;  /* 0x000000ffff077224 */ /* 0x000fce00078e0011 */
[----:B------:R-:W-:Y:S05]  /*0b90*/  CALL.REL.NOINC `($__internal_0_$__cuda_sm20_dsqrt_rn_f64_mediumpath_v1) ;  /* 0x00000010006c7944 */ /* 0x000fea0003c00000 */
.L_x_18:
[----:B------:R-:W-:Y:S05]  /*0ba0*/  BSYNC.RECONVERGENT B0 ;  /* 0x0000000000007941 */ /* 0x000fea0003800200 */
.L_x_17:
        /* <DEDUP_REMOVED lines=13> */
.L_x_19:
        /* <DEDUP_REMOVED lines=15> */
.L_x_22:
[----:B------:R-:W-:-:S11]  /*0d70*/  DADD R8, R26, 2 ;  /* 0x400000001a087429 */ /* 0x000fd60000000000 */
.L_x_21:
[----:B------:R-:W-:Y:S05]  /*0d80*/  BSYNC.RECONVERGENT B0 ;  /* 0x0000000000007941 */ /* 0x000fea0003800200 */
.L_x_20:
        /* <DEDUP_REMOVED lines=12> */
.L_x_23:
        /* <DEDUP_REMOVED lines=15> */
.L_x_26:
[----:B------:R-:W-:-:S11]  /*0f40*/  DADD R8, R26, 2 ;  /* 0x400000001a087429 */ /* 0x000fd60000000000 */
.L_x_25:
[----:B------:R-:W-:Y:S05]  /*0f50*/  BSYNC.RECONVERGENT B0 ;  /* 0x0000000000007941 */ /* 0x000fea0003800200 */
.L_x_24:
[----:B------:R-:W-:Y:S01]  /*0f60*/  FSETP.NEU.AND P0, PT, R25, 1, PT ;  /* 0x3f8000001900780b */ /* 0x000fe20003f0d000 */
[----:B------:R-:W-:Y:S01]  /*0f70*/  IMAD.MOV.U32 R12, RZ, RZ, 0x0 ;  /* 0x00000000ff0c7424 */ /* 0x000fe200078e00ff */
[----:B------:R-:W-:Y:S01]  /*0f80*/  BSSY.RECONVERGENT B0, `(.L_x_27) ;  /* 0x000001c000007945 */ /* 0x000fe20003800200 */
[----:B------:R-:W-:Y:S01]  /*0f90*/  IMAD.MOV.U32 R13, RZ, RZ, 0x3fd80000 ;  /* 0x3fd80000ff0d7424 */ /* 0x000fe200078e00ff */
[----:B------:R-:W-:Y:S02]  /*0fa0*/  FSEL R18, R8, RZ, P0 ;  /* 0x000000ff08127208 */ /* 0x000fe40000000000 */
[----:B------:R-:W-:Y:S02]  /*0fb0*/  FSEL R19, R9, 1.875, P0 ;  /* 0x3ff0000009137808 */ /* 0x000fe40000000000 */
[----:B------:R-:W-:-:S04]  /*0fc0*/  FSETP.GT.AND P0, PT, R3, R0, PT ;  /* 0x000000000300720b */ /* 0x000fc80003f04000 */
[----:B------:R-:W-:Y:S01]  /*0fd0*/  DADD R18, R28, R18 ;  /* 0x000000001c127229 */ /* 0x000fe20000000012 */
[----:B------:R-:W-:-:S05]  /*0fe0*/  FSEL R0, R0, R3, P0 ;  /* 0x0000000300007208 */ /* 0x000fca0000000000 */
        /* <DEDUP_REMOVED lines=21> */
.L_x_28:
[----:B------:R-:W-:Y:S05]  /*1140*/  BSYNC.RECONVERGENT B0 ;  /* 0x0000000000007941 */ /* 0x000fea0003800200 */
.L_x_27:
[----:B------:R-:W0:Y:S08]  /*1150*/  LDC.64 R10, c[0x0][0x398] ;  /* 0x0000e600ff0a7b82 */ /* 0x000e300000000a00 */
[----:B------:R-:W1:Y:S01]  /*1160*/  LDC.64 R14, c[0x0][0x3a0] ;  /* 0x0000e800ff0e7b82 */ /* 0x000e620000000a00 */
[----:B0-----:R-:W2:Y:S04]  /*1170*/  LDG.E R10, desc[UR4][R10.64+0xc] ;  /* 0x00000c040a0a7981 */ /* 0x001ea8000c1e1900 */
[----:B-1----:R0:W5:Y:S01]  /*1180*/  LDG.E R25, desc[UR4][R14.64+0xc] ;  /* 0x00000c040e197981 */ /* 0x002162000c1e1900 */
[----:B------:R-:W1:Y:S01]  /*1190*/  F2F.F32.F64 R13, R12 ;  /* 0x0000000c000d7310 */ /* 0x000e620000301000 */
[----:B------:R-:W-:Y:S01]  /*11a0*/  SEL R16, RZ, 0x1, !P0 ;  /* 0x00000001ff107807 */ /* 0x000fe20004000000 */
[----:B------:R-:W-:Y:S01]  /*11b0*/  BSSY.RECONVERGENT B0, `(.L_x_29) ;  /* 0x000000a000007945 */ /* 0x000fe20003800200 */
[----:B------:R-:W-:-:S02]  /*11c0*/  MOV R24, 0x1250 ;  /* 0x0000125000187802 */ /* 0x000fc40000000f00 */
[----:B-1----:R-:W-:-:S04]  /*11d0*/  FSETP.GT.AND P1, PT, R0, R13, PT ;  /* 0x0000000d0000720b */ /* 0x002fc80003f24000 */
[----:B------:R-:W-:Y:S02]  /*11e0*/  FSEL R2, R13, R0, P1 ;  /* 0x000000000d027208 */ /* 0x000fe40000800000 */
[----:B------:R-:W-:Y:S01]  /*11f0*/  SEL R0, R16, 0x2, !P1 ;  /* 0x0000000210007807 */ /* 0x000fe20004800000 */
[----:B--2---:R-:W-:-:S04]  /*1200*/  FADD R3, R5, -R10 ;  /* 0x8000000a05037221 */ /* 0x004fc80000000000 */
[----:B------:R-:W1:Y:S02]  /*1210*/  F2F.F64.F32 R26, R3 ;  /* 0x00000003001a7310 */ /* 0x000e640000201800 */
[----:B-1----:R-:W-:-:S10]  /*1220*/  DADD R8, -RZ, |R26| ;  /* 0x00000000ff087229 */ /* 0x002fd4000000051a */
[----:B0-----:R-:W-:-:S07]  /*1230*/  IMAD.MOV.U32 R7, RZ, RZ, R9 ;  /* 0x000000ffff077224 */ /* 0x001fce00078e0009 */
[----:B-----5:R-:W-:Y:S05]  /*1240*/  CALL.REL.NOINC `($_Z18Cluster_AssignmentPKfS0_PiS0_S0_$__internal_accurate_pow) ;  /* 0x0000000c00747944 */ /* 0x020fea0003c00000 */
[----:B------:R-:W-:Y:S05]  /*1250*/  BSYNC.RECONVERGENT B0 ;  /* 0x0000000000007941 */ /* 0x000fea0003800200 */
.L_x_29:
        /* <DEDUP_REMOVED lines=15> */
.L_x_32:
[----:B------:R-:W-:-:S11]  /*1350*/  DADD R8, R26, 2 ;  /* 0x400000001a087429 */ /* 0x000fd60000000000 */
.L_x_31:
[----:B------:R-:W-:Y:S05]  /*1360*/  BSYNC.RECONVERGENT B0 ;  /* 0x0000000000007941 */ /* 0x000fea0003800200 */
.L_x_30:
        /* <DEDUP_REMOVED lines=12> */
.L_x_33:
        /* <DEDUP_REMOVED lines=15> */
.L_x_36:
[----:B------:R-:W-:-:S11]  /*1520*/  DADD R8, R26, 2 ;  /* 0x400000001a087429 */ /* 0x000fd60000000000 */
.L_x_35:
[----:B------:R-:W-:Y:S05]  /*1530*/  BSYNC.RECONVERGENT B0 ;  /* 0x0000000000007941 */ /* 0x000fea0003800200 */
.L_x_34:
[----:B------:R-:W-:Y:S01]  /*1540*/  FSETP.NEU.AND P0, PT, R25, 1, PT ;  /* 0x3f8000001900780b */ /* 0x000fe20003f0d000 */
[----:B------:R-:W-:Y:S01]  /*1550*/  IMAD.MOV.U32 R12, RZ, RZ, 0x0 ;  /* 0x00000000ff0c7424 */ /* 0x000fe200078e00ff */
[----:B------:R-:W-:Y:S01]  /*1560*/  BSSY.RECONVERGENT B0, `(.L_x_37) ;  /* 0x000001a000007945 */ /* 0x000fe20003800200 */
[----:B------:R-:W-:Y:S01]  /*1570*/  IMAD.MOV.U32 R13, RZ, RZ, 0x3fd80000 ;  /* 0x3fd80000ff0d7424 */ /* 0x000fe200078e00ff */
[----:B------:R-:W-:Y:S02]  /*1580*/  FSEL R18, R8, RZ, P0 ;  /* 0x000000ff08127208 */ /* 0x000fe40000000000 */
[----:B------:R-:W-:-:S06]  /*1590*/  FSEL R19, R9, 1.875, P0 ;  /* 0x3ff0000009137808 */ /* 0x000fcc0000000000 */
        /* <DEDUP_REMOVED lines=22> */
.L_x_38:
[----:B------:R-:W-:Y:S05]  /*1700*/  BSYNC.RECONVERGENT B0 ;  /* 0x0000000000007941 */ /* 0x000fea0003800200 */
.L_x_37:
[----:B------:R-:W0:Y:S08]  /*1710*/  LDC.64 R10, c[0x0][0x398] ;  /* 0x0000e600ff0a7b82 */ /* 0x000e300000000a00 */
[----:B------:R-:W1:Y:S01]  /*1720*/  LDC.64 R14, c[0x0][0x3a0] ;  /* 0x0000e800ff0e7b82 */ /* 0x000e620000000a00 */
[----:B0-----:R-:W2:Y:S04]  /*1730*/  LDG.E R10, desc[UR4][R10.64+0x10] ;  /* 0x000010040a0a7981 */ /* 0x001ea8000c1e1900 */
[----:B-1----:R0:W5:Y:S01]  /*1740*/  LDG.E R3, desc[UR4][R14.64+0x10] ;  /* 0x000010040e037981 */ /* 0x002162000c1e1900 */
[----:B------:R-:W1:Y:S01]  /*1750*/  F2F.F32.F64 R13, R12 ;  /* 0x0000000c000d7310 */ /* 0x000e620000301000 */
        /* <DEDUP_REMOVED lines=11> */
.L_x_39:
        /* <DEDUP_REMOVED lines=15> */
.L_x_42:
[----:B------:R-:W-:-:S11]  /*1900*/  DADD R8, R26, 2 ;  /* 0x400000001a087429 */ /* 0x000fd60000000000 */
.L_x_41:
[----:B------:R-:W-:Y:S05]  /*1910*/  BSYNC.RECONVERGENT B0 ;  /* 0x0000000000007941 */ /* 0x000fea0003800200 */
.L_x_40:
        /* <DEDUP_REMOVED lines=12> */
.L_x_43:
        /* <DEDUP_REMOVED lines=15> */
.L_x_46:
[----:B------:R-:W-:-:S11]  /*1ad0*/  DADD R8, R26, 2 ;  /* 0x400000001a087429 */ /* 0x000fd60000000000 */
.L_x_45:
[----:B------:R-:W-:Y:S05]  /*1ae0*/  BSYNC.RECONVERGENT B0 ;  /* 0x0000000000007941 */ /* 0x000fea0003800200 */
.L_x_44:
        /* <DEDUP_REMOVED lines=22> */
[----:B------:R-:W-:Y:S02]  /*1c50*/  IMAD.MOV.U32 R18, RZ, RZ, R8 ;  /* 0x000000ffff127224 */ /* 0x000fe400078e0008 */
[----:B------:R-:W-:Y:S01]  /*1c60*/  IMAD.MOV.U32 R10, RZ, RZ, R16 ;  /* 0x000000ffff0a7224 */ /* 0x000fe200078e0010 */
[----:B------:R-:W-:Y:S01]  /*1c70*/  MOV R16, 0x1cd0 ;  /* 0x00001cd000107802 */ /* 0x000fe20000000f00 */
[----:B------:R-:W-:Y:S02]  /*1c80*/  IMAD.MOV.U32 R14, RZ, RZ, R20 ;  /* 0x000000ffff0e7224 */ /* 0x000fe400078e0014 */
[----:B------:R-:W-:Y:S02]  /*1c90*/  IMAD.MOV.U32 R13, RZ, RZ, R21 ;  /* 0x000000ffff0d7224 */ /* 0x000fe400078e0015 */
[----:B------:R-:W-:-:S02]  /*1ca0*/  IMAD.MOV.U32 R7, RZ, RZ, R17 ;  /* 0x000000ffff077224 */ /* 0x000fc400078e0011 */
[----:B------:R-:W-:-:S07]  /*1cb0*/  IMAD.MOV.U32 R8, RZ, RZ, R4 ;  /* 0x000000ffff087224 */ /* 0x000fce00078e0004 */
[----:B------:R-:W-:Y:S05]  /*1cc0*/  CALL.REL.NOINC `($__internal_0_$__cuda_sm20_dsqrt_rn_f64_mediumpath_v1) ;  /* 0x0000000000207944 */ /* 0x000fea0003c00000 */
.L_x_48:
[----:B------:R-:W-:Y:S05]  /*1cd0*/  BSYNC.RECONVERGENT B0 ;  /* 0x0000000000007941 */ /* 0x000fea0003800200 */
.L_x_47:
[----:B------:R-:W0:Y:S01]  /*1ce0*/  LDC.64 R4, c[0x0][0x390] ;  /* 0x0000e400ff047b82 */ /* 0x000e220000000a00 */
[----:B------:R-:W1:Y:S02]  /*1cf0*/  F2F.F32.F64 R13, R12 ;  /* 0x0000000c000d7310 */ /* 0x000e640000301000 */
[----:B-1----:R-:W-:-:S04]  /*1d00*/  FSETP.GT.AND P0, PT, R2, R13, PT ;  /* 0x0000000d0200720b */ /* 0x002fc80003f04000 */
[----:B------:R-:W-:Y:S01]  /*1d10*/  SEL R3, R0, 0x4, !P0 ;  /* 0x0000000400037807 */ /* 0x000fe20004000000 */
[----:B0-----:R-:W-:-:S05]  /*1d20*/  IMAD.WIDE R6, R6, 0x4, R4 ;  /* 0x0000000406067825 */ /* 0x001fca00078e0204 */
[----:B------:R-:W-:Y:S01]  /*1d30*/  STG.E desc[UR4][R6.64], R3 ;  /* 0x0000000306007986 */ /* 0x000fe2000c101904 */
[----:B------:R-:W-:Y:S05]  /*1d40*/  EXIT ;  /* 0x000000000000794d */ /* 0x000fea0003800000 */
        .weak           $__internal_0_$__cuda_sm20_dsqrt_rn_f64_mediumpath_v1
        .type           $__internal_0_$__cuda_sm20_dsqrt_rn_f64_mediumpath_v1,@function
        .size           $__internal_0_$__cuda_sm20_dsqrt_rn_f64_mediumpath_v1,($_Z18Cluster_AssignmentPKfS0_PiS0_S0_$__internal_accurate_pow - $__internal_0_$__cuda_sm20_dsqrt_rn_f64_mediumpath_v1)
$__internal_0_$__cuda_sm20_dsqrt_rn_f64_mediumpath_v1:
[----:B------:R-:W-:Y:S01]  /*1d50*/  ISETP.GE.U32.AND P1, PT, R8, -0x3400000, PT ;  /* 0xfcc000000800780c */ /* 0x000fe20003f26070 */
[----:B------:R-:W-:Y:S01]  /*1d60*/  BSSY.RECONVERGENT B1, `(.L_x_49) ;  /* 0x0000027000017945 */ /* 0x000fe20003800200 */
[----:B------:R-:W-:Y:S02]  /*1d70*/  IMAD.MOV.U32 R15, RZ, RZ, R13 ;  /* 0x000000ffff0f7224 */ /* 0x000fe400078e000d */
[----:B------:R-:W-:Y:S02]  /*1d80*/  IMAD.MOV.U32 R13, RZ, RZ, R11 ;  /* 0x000000ffff0d7224 */ /* 0x000fe400078e000b */
[----:B------:R-:W-:Y:S02]  /*1d90*/  IMAD.MOV.U32 R8, RZ, RZ, R18 ;  /* 0x000000ffff087224 */ /* 0x000fe400078e0012 */
[----:B------:R-:W-:-:S05]  /*1da0*/  IMAD.MOV.U32 R11, RZ, RZ, R7 ;  /* 0x000000ffff0b7224 */ /* 0x000fca00078e0007 */
[----:B------:R-:W-:Y:S05]  /*1db0*/  @!P1 BRA `(.L_x_50) ;  /* 0x0000000000209947 */ /* 0x000fea0003800000 */
[----:B------:R-:W-:-:S10]  /*1dc0*/  DFMA.RM R12, R14, R12, R10 ;  /* 0x0000000c0e0c722b */ /* 0x000fd4000000400a */
[----:B------:R-:W-:-:S05]  /*1dd0*/  IADD3 R10, P1, PT, R12, 0x1, RZ ;  /* 0x000000010c0a7810 */ /* 0x000fca0007f3e0ff */
[----:B------:R-:W-:-:S06]  /*1de0*/  IMAD.X R11, RZ, RZ, R13, P1 ;  /* 0x000000ffff0b7224 */ /* 0x000fcc00008e060d */
[----:B------:R-:W-:-:S08]  /*1df0*/  DFMA.RP R8, -R12, R10, R8 ;  /* 0x0000000a0c08722b */ /* 0x000fd00000008108 */
[----:B------:R-:W-:-:S06]  /*1e00*/  DSETP.GT.AND P1, PT, R8, RZ, PT ;  /* 0x000000ff0800722a */ /* 0x000fcc0003f24000 */
[----:B------:R-:W-:Y:S02]  /*1e10*/  FSEL R10, R10, R12, P1 ;  /* 0x0000000c0a0a7208 */ /* 0x000fe40000800000 */
[----:B------:R-:W-:Y:S01]  /*1e20*/  FSEL R11, R11, R13, P1 ;  /* 0x0000000d0b0b7208 */ /* 0x000fe20000800000 */
[----:B------:R-:W-:Y:S06]  /*1e30*/  BRA `(.L_x_51) ;  /* 0x0000000000647947 */ /* 0x000fec0003800000 */
.L_x_50:
[----:B------:R-:W-:-:S14]  /*1e40*/  DSETP.NE.AND P1, PT, R8, RZ, PT ;  /* 0x000000ff0800722a */ /* 0x000fdc0003f25000 */
[----:B------:R-:W-:Y:S05]  /*1e50*/  @!P1 BRA `(.L_x_52) ;  /* 0x0000000000589947 */ /* 0x000fea0003800000 */
[----:B------:R-:W-:-:S13]  /*1e60*/  ISETP.GE.AND P1, PT, R9, RZ, PT ;  /* 0x000000ff0900720c */ /* 0x000fda0003f26270 */
[----:B------:R-:W-:Y:S02]  /*1e70*/  @!P1 IMAD.MOV.U32 R10, RZ, RZ, 0x0 ;  /* 0x00000000ff0a9424 */ /* 0x000fe400078e00ff */
[----:B------:R-:W-:Y:S01]  /*1e80*/  @!P1 IMAD.MOV.U32 R11, RZ, RZ, -0x80000 ;  /* 0xfff80000ff0b9424 */ /* 0x000fe200078e00ff */
[----:B------:R-:W-:Y:S06]  /*1e90*/  @!P1 BRA `(.L_x_51) ;  /* 0x00000000004c9947 */ /* 0x000fec0003800000 */
[----:B------:R-:W-:-:S13]  /*1ea0*/  ISETP.GT.AND P1, PT, R9, 0x7fefffff, PT ;  /* 0x7fefffff0900780c */ /* 0x000fda0003f24270 */
[----:B------:R-:W-:Y:S05]  /*1eb0*/  @P1 BRA `(.L_x_52) ;  /* 0x0000000000401947 */ /* 0x000fea0003800000 */
[----:B------:R-:W-:Y:S01]  /*1ec0*/  DMUL R8, R8, 8.11296384146066816958e+31 ;  /* 0x4690000008087828 */ /* 0x000fe20000000000 */
[----:B------:R-:W-:Y:S02]  /*1ed0*/  IMAD.MOV.U32 R10, RZ, RZ, RZ ;  /* 0x000000ffff0a7224 */ /* 0x000fe400078e00ff */
[----:B------:R-:W-:Y:S02]  /*1ee0*/  IMAD.MOV.U32 R12, RZ, RZ, 0x0 ;  /* 0x00000000ff0c7424 */ /* 0x000fe400078e00ff */
[----:B------:R-:W-:Y:S01]  /*1ef0*/  IMAD.MOV.U32 R13, RZ, RZ, 0x3fd80000 ;  /* 0x3fd80000ff0d7424 */ /* 0x000fe200078e00ff */
[----:B------:R-:W0:Y:S02]  /*1f00*/  MUFU.RSQ64H R11, R9 ;  /* 0x00000009000b7308 */ /* 0x000e240000001c00 */
[----:B0-----:R-:W-:-:S08]  /*1f10*/  DMUL R14, R10, R10 ;  /* 0x0000000a0a0e7228 */ /* 0x001fd00000000000 */
[----:B------:R-:W-:-:S08]  /*1f20*/  DFMA R14, R8, -R14, 1 ;  /* 0x3ff00000080e742b */ /* 0x000fd0000000080e */
[----:B------:R-:W-:Y:S02]  /*1f30*/  DFMA R12, R14, R12, 0.5 ;  /* 0x3fe000000e0c742b */ /* 0x000fe4000000000c */
[----:B------:R-:W-:-:S08]  /*1f40*/  DMUL R14, R10, R14 ;  /* 0x0000000e0a0e7228 */ /* 0x000fd00000000000 */
[----:B------:R-:W-:-:S08]  /*1f50*/  DFMA R12, R12, R14, R10 ;  /* 0x0000000e0c0c722b */ /* 0x000fd0000000000a */
[----:B------:R-:W-:Y:S02]  /*1f60*/  DMUL R10, R8, R12 ;  /* 0x0000000c080a7228 */ /* 0x000fe40000000000 */
[----:B------:R-:W-:-:S06]  /*1f70*/  VIADD R13, R13, 0xfff00000 ;  /* 0xfff000000d0d7836 */ /* 0x000fcc0000000000 */
[----:B------:R-:W-:-:S08]  /*1f80*/  DFMA R14, R10, -R10, R8 ;  /* 0x8000000a0a0e722b */ /* 0x000fd00000000008 */
[----:B------:R-:W-:-:S10]  /*1f90*/  DFMA R10, R12, R14, R10 ;  /* 0x0000000e0c0a722b */ /* 0x000fd4000000000a */
[----:B------:R-:W-:Y:S01]  /*1fa0*/  VIADD R11, R11, 0xfcb00000 ;  /* 0xfcb000000b0b7836 */ /* 0x000fe20000000000 */
[----:B------:R-:W-:Y:S06]  /*1fb0*/  BRA `(.L_x_51) ;  /* 0x0000000000047947 */ /* 0x000fec0003800000 */
.L_x_52:
[----:B------:R-:W-:-:S11]  /*1fc0*/  DADD R10, R8, R8 ;  /* 0x00000000080a7229 */ /* 0x000fd60000000008 */
.L_x_51:
[----:B------:R-:W-:Y:S05]  /*1fd0*/  BSYNC.RECONVERGENT B1 ;  /* 0x0000000000017941 */ /* 0x000fea0003800200 */
.L_x_49:
[----:B------:R-:W-:Y:S02]  /*1fe0*/  IMAD.MOV.U32 R17, RZ, RZ, 0x0 ;  /* 0x00000000ff117424 */ /* 0x000fe400078e00ff */
[----:B------:R-:W-:Y:S02]  /*1ff0*/  IMAD.MOV.U32 R12, RZ, RZ, R10 ;  /* 0x000000ffff0c7224 */ /* 0x000fe400078e000a */
[----:B------:R-:W-:Y:S01]  /*2000*/  IMAD.MOV.U32 R13, RZ, RZ, R11 ;  /* 0x000000ffff0d7224 */ /* 0x000fe200078e000b */
[----:B------:R-:W-:Y:S06]  /*2010*/  RET.REL.NODEC R16 `(_Z18Cluster_AssignmentPKfS0_PiS0_S0_) ;  /* 0xffffffdc10f87950 */ /* 0x000fec0003c3ffff */
        .type           $_Z18Cluster_AssignmentPKfS0_PiS0_S0_$__internal_accurate_pow,@function
        .size           $_Z18Cluster_AssignmentPKfS0_PiS0_S0_$__internal_accurate_pow,(.L_x_56 - $_Z18Cluster_AssignmentPKfS0_PiS0_S0_$__internal_accurate_pow)
$_Z18Cluster_AssignmentPKfS0_PiS0_S0_$__internal_accurate_pow:
[----:B------:R-:W-:Y:S01]  /*2020*/  ISETP.GT.U32.AND P0, PT, R7, 0xfffff, PT ;  /* 0x000fffff0700780c */ /* 0x000fe20003f04070 */
[--C-:B------:R-:W-:Y:S01]  /*2030*/  IMAD.MOV.U32 R9, RZ, RZ, R7.reuse ;  /* 0x000000ffff097224 */ /* 0x100fe200078e0007 */
[----:B------:R-:W-:Y:S01]  /*2040*/  UMOV UR6, 0x7d2cafe2 ;  /* 0x7d2cafe200067882 */ /* 0x000fe20000000000 */
[----:B------:R-:W-:Y:S01]  /*2050*/  IMAD.MOV.U32 R12, RZ, RZ, 0x41ad3b5a ;  /* 0x41ad3b5aff0c7424 */ /* 0x000fe200078e00ff */
[----:B------:R-:W-:Y:S01]  /*2060*/  UMOV UR7, 0x3eb0f5ff ;  /* 0x3eb0f5ff00077882 */ /* 0x000fe20000000000 */
[----:B------:R-:W-:Y:S01]  /*2070*/  IMAD.MOV.U32 R13, RZ, RZ, 0x3ed0f5d2 ;  /* 0x3ed0f5d2ff0d7424 */ /* 0x000fe200078e00ff */
[----:B------:R-:W-:Y:S01]  /*2080*/  SHF.R.U32.HI R7, RZ, 0x14, R7 ;  /* 0x00000014ff077819 */ /* 0x000fe20000011607 */
[----:B------:R-:W-:Y:S01]  /*2090*/  UMOV UR8, 0x3b39803f ;  /* 0x3b39803f00087882 */ /* 0x000fe20000000000 */
[----:B------:R-:W-:-:S05]  /*20a0*/  UMOV UR9, 0x3c7abc9e ;  /* 0x3c7abc9e00097882 */ /* 0x000fca0000000000 */
[----:B------:R-:W-:-:S10]  /*20b0*/  @!P0 DMUL R20, R8, 1.80143985094819840000e+16 ;  /* 0x4350000008148828 */ /* 0x000fd40000000000 */
[----:B------:R-:W-:Y:S01]  /*20c0*/  @!P0 IMAD.MOV.U32 R9, RZ, RZ, R21 ;  /* 0x000000ffff098224 */ /* 0x000fe200078e0015 */
[----:B------:R-:W-:Y:S01]  /*20d0*/  @!P0 LEA.HI R7, R21, 0xffffffca, RZ, 0xc ;  /* 0xffffffca15078811 */ /* 0x000fe200078f60ff */
[----:B------:R-:W-:-:S03]  /*20e0*/  @!P0 IMAD.MOV.U32 R8, RZ, RZ, R20 ;  /* 0x000000ffff088224 */ /* 0x000fc600078e0014 */
[----:B------:R-:W-:Y:S01]  /*20f0*/  LOP3.LUT R9, R9, 0x800fffff, RZ, 0xc0, !PT ;  /* 0x800fffff09097812 */ /* 0x000fe200078ec0ff */
[----:B------:R-:W-:-:S03]  /*2100*/  IMAD.MOV.U32 R10, RZ, RZ, R8 ;  /* 0x000000ffff0a7224 */ /* 0x000fc600078e0008 */
[----:B------:R-:W-:-:S04]  /*2110*/  LOP3.LUT R9, R9, 0x3ff00000, RZ, 0xfc, !PT ;  /* 0x3ff0000009097812 */ /* 0x000fc800078efcff */
[----:B------:R-:W-:Y:S01]  /*2120*/  ISETP.GE.U32.AND P1, PT, R9, 0x3ff6a09f, PT ;  /* 0x3ff6a09f0900780c */ /* 0x000fe20003f26070 */
[----:B------:R-:W-:-:S12]  /*2130*/  IMAD.MOV.U32 R11, RZ, RZ, R9 ;  /* 0x000000ffff0b7224 */ /* 0x000fd800078e0009 */
[----:B------:R-:W-:-:S04]  /*2140*/  @P1 VIADD R8, R11, 0xfff00000 ;  /* 0xfff000000b081836 */ /* 0x000fc80000000000 */
[----:B------:R-:W-:Y:S02]  /*2150*/  @P1 IMAD.MOV.U32 R11, RZ, RZ, R8 ;  /* 0x000000ffff0b1224 */ /* 0x000fe400078e0008 */
[----:B------:R-:W-:-:S04]  /*2160*/  IMAD.MOV.U32 R8, RZ, RZ, RZ ;  /* 0x000000ffff087224 */ /* 0x000fc800078e00ff */
[C---:B------:R-:W-:Y:S02]  /*2170*/  DADD R16, R10.reuse, 1 ;  /* 0x3ff000000a107429 */ /* 0x040fe40000000000 */
[----:B------:R-:W-:-:S04]  /*2180*/  DADD R10, R10, -1 ;  /* 0xbff000000a0a7429 */ /* 0x000fc80000000000 */
[----:B------:R-:W0:Y:S02]  /*2190*/  MUFU.RCP64H R9, R17 ;  /* 0x0000001100097308 */ /* 0x000e240000001800 */
[----:B0-----:R-:W-:-:S08]  /*21a0*/  DFMA R14, -R16, R8, 1 ;  /* 0x3ff00000100e742b */ /* 0x001fd00000000108 */
[----:B------:R-:W-:-:S08]  /*21b0*/  DFMA R14, R14, R14, R14 ;  /* 0x0000000e0e0e722b */ /* 0x000fd0000000000e */
[----:B------:R-:W-:-:S08]  /*21c0*/  DFMA R14, R8, R14, R8 ;  /* 0x0000000e080e722b */ /* 0x000fd00000000008 */
[----:B------:R-:W-:-:S08]  /*21d0*/  DMUL R8, R10, R14 ;  /* 0x0000000e0a087228 */ /* 0x000fd00000000000 */
[----:B------:R-:W-:-:S08]  /*21e0*/  DFMA R8, R10, R14, R8 ;  /* 0x0000000e0a08722b */ /* 0x000fd00000000008 */
[----:B------:R-:W-:-:S08]  /*21f0*/  DMUL R18, R8, R8 ;  /* 0x0000000808127228 */ /* 0x000fd00000000000 */
[----:B------:R-:W-:Y:S01]  /*2200*/  DFMA R12, R18, UR6, R12 ;  /* 0x00000006120c7c2b */ /* 0x000fe2000800000c */
[----:B------:R-:W-:Y:S01]  /*2210*/  UMOV UR6, 0x75488a3f ;  /* 0x75488a3f00067882 */ /* 0x000fe20000000000 */
[----:B------:R-:W-:-:S06]  /*2220*/  UMOV UR7, 0x3ef3b20a ;  /* 0x3ef3b20a00077882 */ /* 0x000fcc0000000000 */
[----:B------:R-:W-:Y:S01]  /*2230*/  DFMA R16, R18, R12, UR6 ;  /* 0x0000000612107e2b */ /* 0x000fe2000800000c */
[----:B------:R-:W-:Y:S01]  /*2240*/  UMOV UR6, 0xe4faecd5 ;  /* 0xe4faecd500067882 */ /* 0x000fe20000000000 */
[----:B------:R-:W-:Y:S01]  /*2250*/  UMOV UR7, 0x3f1745cd ;  /* 0x3f1745cd00077882 */ /* 0x000fe20000000000 */
[----:B------:R-:W-:-:S05]  /*2260*/  DADD R12, R10, -R8 ;  /* 0x000000000a0c7229 */ /* 0x000fca0000000808 */
[----:B------:R-:W-:Y:S01]  /*2270*/  DFMA R16, R18, R16, UR6 ;  /* 0x0000000612107e2b */ /* 0x000fe20008000010 */
[----:B------:R-:W-:Y:S01]  /*2280*/  UMOV UR6, 0x258a578b ;  /* 0x258a578b00067882 */ /* 0x000fe20000000000 */
[----:B------:R-:W-:Y:S01]  /*2290*/  UMOV UR7, 0x3f3c71c7 ;  /* 0x3f3c71c700077882 */ /* 0x000fe20000000000 */
[----:B------:R-:W-:-:S05]  /*22a0*/  DADD R12, R12, R12 ;  /* 0x000000000c0c7229 */ /* 0x000fca000000000c */
[----:B------:R-:W-:Y:S01]  /*22b0*/  DFMA R16, R18, R16, UR6 ;  /* 0x0000000612107e2b */ /* 0x000fe20008000010 */
[----:B------:R-:W-:Y:S01]  /*22c0*/  UMOV UR6, 0x9242b910 ;  /* 0x9242b91000067882 */ /* 0x000fe20000000000 */
[----:B------:R-:W-:Y:S01]  /*22d0*/  UMOV UR7, 0x3f624924 ;  /* 0x3f62492400077882 */ /* 0x000fe20000000000 */
[----:B------:R-:W-:-:S05]  /*22e0*/  DFMA R12, R10, -R8, R12 ;  /* 0x800000080a0c722b */ /* 0x000fca000000000c */
[----:B------:R-:W-:Y:S01]  /*22f0*/  DFMA R16, R18, R16, UR6 ;  /* 0x0000000612107e2b */ /* 0x000fe20008000010 */
[----:B------:R-:W-:Y:S01]  /*2300*/  UMOV UR6, 0x99999dfb ;  /* 0x99999dfb00067882 */ /* 0x000fe20000000000 */
[----:B------:R-:W-:Y:S01]  /*2310*/  UMOV UR7, 0x3f899999 ;  /* 0x3f89999900077882 */ /* 0x000fe20000000000 */
[----:B------:R-:W-:-:S05]  /*2320*/  DMUL R12, R14, R12 ;  /* 0x0000000c0e0c7228 */ /* 0x000fca0000000000 */
[----:B------:R-:W-:Y:S01]  /*2330*/  DFMA R16, R18, R16, UR6 ;  /* 0x0000000612107e2b */ /* 0x000fe20008000010 */
[----:B------:R-:W-:Y:S01]  /*2340*/  UMOV UR6, 0x55555555 ;  /* 0x5555555500067882 */ /* 0x000fe20000000000 */
[----:B------:R-:W-:-:S03]  /*2350*/  UMOV UR7, 0x3fb55555 ;  /* 0x3fb5555500077882 */ /* 0x000fc60000000000 */
[----:B------:R-:W-:Y:S02]  /*2360*/  VIADD R23, R13, 0x100000 ;  /* 0x001000000d177836 */ /* 0x000fe40000000000 */
[----:B------:R-:W-:Y:S01]  /*2370*/  IMAD.MOV.U32 R22, RZ, RZ, R12 ;  /* 0x000000ffff167224 */ /* 0x000fe200078e000c */
[----:B------:R-:W-:-:S08]  /*2380*/  DFMA R10, R18, R16, UR6 ;  /* 0x00000006120a7e2b */ /* 0x000fd00008000010 */
[----:B------:R-:W-:Y:S01]  /*2390*/  DADD R14, -R10, UR6 ;  /* 0x000000060a0e7e29 */ /* 0x000fe20008000100 */
[----:B------:R-:W-:Y:S01]  /*23a0*/  UMOV UR6, 0xb9e7b0 ;  /* 0x00b9e7b000067882 */ /* 0x000fe20000000000 */
[----:B------:R-:W-:-:S06]  /*23b0*/  UMOV UR7, 0x3c46a4cb ;  /* 0x3c46a4cb00077882 */ /* 0x000fcc0000000000 */
[----:B------:R-:W-:Y:S02]  /*23c0*/  DFMA R14, R18, R16, R14 ;  /* 0x00000010120e722b */ /* 0x000fe4000000000e */
[----:B------:R-:W-:-:S06]  /*23d0*/  DMUL R16, R8, R8 ;  /* 0x0000000808107228 */ /* 0x000fcc0000000000 */
[----:B------:R-:W-:Y:S01]  /*23e0*/  DADD R14, R14, -UR6 ;  /* 0x800000060e0e7e29 */ /* 0x000fe20008000000 */
[----:B------:R-:W-:Y:S01]  /*23f0*/  UMOV UR6, 0x80000000 ;  /* 0x8000000000067882 */ /* 0x000fe20000000000 */
[C---:B------:R-:W-:Y:S01]  /*2400*/  DFMA R18, R8.reuse, R8, -R16 ;  /* 0x000000080812722b */ /* 0x040fe20000000810 */
[----:B------:R-:W-:Y:S01]  /*2410*/  UMOV UR7, 0x43300000 ;  /* 0x4330000000077882 */ /* 0x000fe20000000000 */
[----:B------:R-:W-:-:S06]  /*2420*/  DMUL R20, R8, R16 ;  /* 0x0000001008147228 */ /* 0x000fcc0000000000 */
[C---:B------:R-:W-:Y:S02]  /*2430*/  DFMA R18, R8.reuse, R22, R18 ;  /* 0x000000160812722b */ /* 0x040fe40000000012 */
[----:B------:R-:W-:-:S08]  /*2440*/  DFMA R22, R8, R16, -R20 ;  /* 0x000000100816722b */ /* 0x000fd00000000814 */
[----:B------:R-:W-:Y:S02]  /*2450*/  DFMA R22, R12, R16, R22 ;  /* 0x000000100c16722b */ /* 0x000fe40000000016 */
[----:B------:R-:W-:-:S06]  /*2460*/  DADD R16, R10, R14 ;  /* 0x000000000a107229 */ /* 0x000fcc000000000e */
[----:B------:R-:W-:Y:S02]  /*2470*/  DFMA R18, R8, R18, R22 ;  /* 0x000000120812722b */ /* 0x000fe40000000016 */
[----:B------:R-:W-:-:S08]  /*2480*/  DADD R22, R10, -R16 ;  /* 0x000000000a167229 */ /* 0x000fd00000000810 */
[----:B------:R-:W-:Y:S02]  /*2490*/  DADD R22, R14, R22 ;  /* 0x000000000e167229 */ /* 0x000fe40000000016 */
[----:B------:R-:W-:-:S08]  /*24a0*/  DMUL R14, R16, R20 ;  /* 0x00000014100e7228 */ /* 0x000fd00000000000 */
[----:B------:R-:W-:-:S08]  /*24b0*/  DFMA R10, R16, R20, -R14 ;  /* 0x00000014100a722b */ /* 0x000fd0000000080e */
[----:B------:R-:W-:-:S08]  /*24c0*/  DFMA R10, R16, R18, R10 ;  /* 0x00000012100a722b */ /* 0x000fd0000000000a */
[----:B------:R-:W-:-:S08]  /*24d0*/  DFMA R22, R22, R20, R10 ;  /* 0x000000141616722b */ /* 0x000fd0000000000a */
[----:B------:R-:W-:-:S08]  /*24e0*/  DADD R16, R14, R22 ;  /* 0x000000000e107229 */ /* 0x000fd00000000016 */
[--C-:B------:R-:W-:Y:S02]  /*24f0*/  DADD R10, R8, R16.reuse ;  /* 0x00000000080a7229 */ /* 0x100fe40000000010 */
[----:B------:R-:W-:-:S06]  /*2500*/  DADD R14, R14, -R16 ;  /* 0x000000000e0e7229 */ /* 0x000fcc0000000810 */
[----:B------:R-:W-:Y:S02]  /*2510*/  DADD R8, R8, -R10 ;  /* 0x0000000008087229 */ /* 0x000fe4000000080a */
[----:B------:R-:W-:-:S06]  /*2520*/  DADD R14, R22, R14 ;  /* 0x00000000160e7229 */ /* 0x000fcc000000000e */
[----:B------:R-:W-:-:S08]  /*2530*/  DADD R8, R16, R8 ;  /* 0x0000000010087229 */ /* 0x000fd00000000008 */
[----:B------:R-:W-:Y:S01]  /*2540*/  DADD R14, R14, R8 ;  /* 0x000000000e0e7229 */ /* 0x000fe20000000008 */
[C---:B------:R-:W-:Y:S02]  /*2550*/  VIADD R8, R7.reuse, 0xfffffc01 ;  /* 0xfffffc0107087836 */ /* 0x040fe40000000000 */
[----:B------:R-:W-:Y:S02]  /*2560*/  @P1 VIADD R8, R7, 0xfffffc02 ;  /* 0xfffffc0207081836 */ /* 0x000fe40000000000 */
[----:B------:R-:W-:-:S03]  /*2570*/  IMAD.MOV.U32 R9, RZ, RZ, 0x43300000 ;  /* 0x43300000ff097424 */ /* 0x000fc600078e00ff */
[----:B------:R-:W-:Y:S01]  /*2580*/  DADD R12, R12, R14 ;  /* 0x000000000c0c7229 */ /* 0x000fe2000000000e */
[----:B------:R-:W-:-:S06]  /*2590*/  LOP3.LUT R8, R8, 0x80000000, RZ, 0x3c, !PT ;  /* 0x8000000008087812 */ /* 0x000fcc00078e3cff */
[----:B------:R-:W-:Y:S01]  /*25a0*/  DADD R14, R8, -UR6 ;  /* 0x80000006080e7e29 */ /* 0x000fe20008000000 */
[----:B------:R-:W-:Y:S01]  /*25b0*/  UMOV UR6, 0xfefa39ef ;  /* 0xfefa39ef00067882 */ /* 0x000fe20000000000 */
[----:B------:R-:W-:Y:S01]  /*25c0*/  DADD R16, R10, R12 ;  /* 0x000000000a107229 */ /* 0x000fe2000000000c */
[----:B------:R-:W-:-:S07]  /*25d0*/  UMOV UR7, 0x3fe62e42 ;  /* 0x3fe62e4200077882 */ /* 0x000fce0000000000 */
[--C-:B------:R-:W-:Y:S02]  /*25e0*/  DFMA R8, R14, UR6, R16.reuse ;  /* 0x000000060e087c2b */ /* 0x100fe40008000010 */
[----:B------:R-:W-:-:S06]  /*25f0*/  DADD R18, R10, -R16 ;  /* 0x000000000a127229 */ /* 0x000fcc0000000810 */
[----:B------:R-:W-:Y:S02]  /*2600*/  DFMA R10, R14, -UR6, R8 ;  /* 0x800000060e0a7c2b */ /* 0x000fe40008000008 */
[----:B------:R-:W-:-:S06]  /*2610*/  DADD R18, R12, R18 ;  /* 0x000000000c127229 */ /* 0x000fcc0000000012 */
[----:B------:R-:W-:Y:S01]  /*2620*/  DADD R10, -R16, R10 ;  /* 0x00000000100a7229 */ /* 0x000fe2000000010a */
[----:B------:R-:W-:Y:S02]  /*2630*/  IMAD.MOV.U32 R16, RZ, RZ, 0x652b82fe ;  /* 0x652b82feff107424 */ /* 0x000fe400078e00ff */
[----:B------:R-:W-:-:S05]  /*2640*/  IMAD.MOV.U32 R17, RZ, RZ, 0x3ff71547 ;  /* 0x3ff71547ff117424 */ /* 0x000fca00078e00ff */
[----:B------:R-:W-:-:S08]  /*2650*/  DADD R10, R18, -R10 ;  /* 0x00000000120a7229 */ /* 0x000fd0000000080a */
[----:B------:R-:W-:-:S08]  /*2660*/  DFMA R14, R14, UR8, R10 ;  /* 0x000000080e0e7c2b */ /* 0x000fd0000800000a */
[----:B------:R-:W-:-:S08]  /*2670*/  DADD R10, R8, R14 ;  /* 0x00000000080a7229 */ /* 0x000fd0000000000e */
[----:B------:R-:W-:Y:S02]  /*2680*/  DADD R12, R8, -R10 ;  /* 0x00000000080c7229 */ /* 0x000fe4000000080a */
[----:B------:R-:W-:-:S06]  /*2690*/  DMUL R8, R10, 2 ;  /* 0x400000000a087828 */ /* 0x000fcc0000000000 */
[----:B------:R-:W-:Y:S02]  /*26a0*/  DADD R12, R14, R12 ;  /* 0x000000000e0c7229 */ /* 0x000fe4000000000c */
[----:B------:R-:W-:-:S08]  /*26b0*/  DFMA R10, R10, 2, -R8 ;  /* 0x400000000a0a782b */ /* 0x000fd00000000808 */
[----:B------:R-:W-:-:S08]  /*26c0*/  DFMA R12, R12, 2, R10 ;  /* 0x400000000c0c782b */ /* 0x000fd0000000000a */
[----:B------:R-:W-:-:S08]  /*26d0*/  DADD R18, R8, R12 ;  /* 0x0000000008127229 */ /* 0x000fd0000000000c */
[----:B------:R-:W-:Y:S02]  /*26e0*/  DFMA R16, R18, R16, 6.75539944105574400000e+15 ;  /* 0x433800001210742b */ /* 0x000fe40000000010 */
[----:B------:R-:W-:Y:S01]  /*26f0*/  FSETP.GEU.AND P0, PT, |R19|, 4.1917929649353027344, PT ;  /* 0x4086232b1300780b */ /* 0x000fe20003f0e200 */
[----:B------:R-:W-:-:S05]  /*2700*/  DADD R8, R8, -R18 ;  /* 0x0000000008087229 */ /* 0x000fca0000000812 */
[----:B------:R-:W-:-:S03]  /*2710*/  DADD R10, R16, -6.75539944105574400000e+15 ;  /* 0xc3380000100a7429 */ /* 0x000fc60000000000 */
[----:B------:R-:W-:-:S05]  /*2720*/  DADD R12, R12, R8 ;  /* 0x000000000c0c7229 */ /* 0x000fca0000000008 */
[----:B------:R-:W-:Y:S01]  /*2730*/  DFMA R14, R10, -UR6, R18 ;  /* 0x800000060a0e7c2b */ /* 0x000fe20008000012 */
[----:B------:R-:W-:Y:S01]  /*2740*/  UMOV UR6, 0x3b39803f ;  /* 0x3b39803f00067882 */ /* 0x000fe20000000000 */
[----:B------:R-:W-:-:S06]  /*2750*/  UMOV UR7, 0x3c7abc9e ;  /* 0x3c7abc9e00077882 */ /* 0x000fcc0000000000 */
[----:B------:R-:W-:Y:S01]  /*2760*/  DFMA R14, R10, -UR6, R14 ;  /* 0x800000060a0e7c2b */ /* 0x000fe2000800000e */
[----:B------:R-:W-:Y:S01]  /*2770*/  UMOV UR6, 0x69ce2bdf ;  /* 0x69ce2bdf00067882 */ /* 0x000fe20000000000 */
[----:B------:R-:W-:Y:S01]  /*2780*/  IMAD.MOV.U32 R10, RZ, RZ, -0x35dec16 ;  /* 0xfca213eaff0a7424 */ /* 0x000fe200078e00ff */
[----:B------:R-:W-:Y:S01]  /*2790*/  UMOV UR7, 0x3e5ade15 ;  /* 0x3e5ade1500077882 */ /* 0x000fe20000000000 */
[----:B------:R-:W-:-:S06]  /*27a0*/  IMAD.MOV.U32 R11, RZ, RZ, 0x3e928af3 ;  /* 0x3e928af3ff0b7424 */ /* 0x000fcc00078e00ff */
[----:B------:R-:W-:Y:S01]  /*27b0*/  DFMA R10, R14, UR6, R10 ;  /* 0x000000060e0a7c2b */ /* 0x000fe2000800000a */
[----:B------:R-:W-:Y:S01]  /*27c0*/  UMOV UR6, 0x62401315 ;  /* 0x6240131500067882 */ /* 0x000fe20000000000 */
[----:B------:R-:W-:-:S06]  /*27d0*/  UMOV UR7, 0x3ec71dee ;  /* 0x3ec71dee00077882 */ /* 0x000fcc0000000000 */
[----:B------:R-:W-:Y:S01]  /*27e0*/  DFMA R10, R14, R10, UR6 ;  /* 0x000000060e0a7e2b */ /* 0x000fe2000800000a */
        /* <DEDUP_REMOVED lines=20> */
[----:B------:R-:W-:-:S08]  /*2930*/  DFMA R10, R14, R10, UR6 ;  /* 0x000000060e0a7e2b */ /* 0x000fd0000800000a */
[----:B------:R-:W-:-:S08]  /*2940*/  DFMA R10, R14, R10, 1 ;  /* 0x3ff000000e0a742b */ /* 0x000fd0000000000a */
[----:B------:R-:W-:-:S10]  /*2950*/  DFMA R10, R14, R10, 1 ;  /* 0x3ff000000e0a742b */ /* 0x000fd4000000000a */
[----:B------:R-:W-:Y:S02]  /*2960*/  IMAD R15, R16, 0x100000, R11 ;  /* 0x00100000100f7824 */ /* 0x000fe400078e020b */
[----:B------:R-:W-:Y:S01]  /*2970*/  IMAD.MOV.U32 R14, RZ, RZ, R10 ;  /* 0x000000ffff0e7224 */ /* 0x000fe200078e000a */
[----:B------:R-:W-:Y:S06]  /*2980*/  @!P0 BRA `(.L_x_53) ;  /* 0x0000000000308947 */ /* 0x000fec0003800000 */
[----:B------:R-:W-:Y:S01]  /*2990*/  FSETP.GEU.AND P1, PT, |R19|, 4.2275390625, PT ;  /* 0x408748001300780b */ /* 0x000fe20003f2e200 */
[C---:B------:R-:W-:Y:S02]  /*29a0*/  DADD R14, R18.reuse, +INF ;  /* 0x7ff00000120e7429 */ /* 0x040fe40000000000 */
[----:B------:R-:W-:-:S08]  /*29b0*/  DSETP.GEU.AND P0, PT, R18, RZ, PT ;  /* 0x000000ff1200722a */ /* 0x000fd00003f0e000 */
[----:B------:R-:W-:Y:S02]  /*29c0*/  FSEL R14, R14, RZ, P0 ;  /* 0x000000ff0e0e7208 */ /* 0x000fe40000000000 */
[----:B------:R-:W-:Y:S02]  /*29d0*/  @!P1 LEA.HI R8, R16, R16, RZ, 0x1 ;  /* 0x0000001010089211 */ /* 0x000fe400078f08ff */
[----:B------:R-:W-:Y:S02]  /*29e0*/  FSEL R15, R15, RZ, P0 ;  /* 0x000000ff0f0f7208 */ /* 0x000fe40000000000 */
[----:B------:R-:W-:-:S05]  /*29f0*/  @!P1 SHF.R.S32.HI R8, RZ, 0x1, R8 ;  /* 0x00000001ff089819 */ /* 0x000fca0000011408 */
[----:B------:R-:W-:Y:S02]  /*2a00*/  @!P1 IMAD.IADD R7, R16, 0x1, -R8 ;  /* 0x0000000110079824 */ /* 0x000fe400078e0a08 */
[----:B------:R-:W-:Y:S02]  /*2a10*/  @!P1 IMAD R11, R8, 0x100000, R11 ;  /* 0x00100000080b9824 */ /* 0x000fe400078e020b */
[----:B------:R-:W-:Y:S01]  /*2a20*/  @!P1 IMAD.MOV.U32 R8, RZ, RZ, RZ ;  /* 0x000000ffff089224 */ /* 0x000fe200078e00ff */
[----:B------:R-:W-:-:S06]  /*2a30*/  @!P1 LEA R9, R7, 0x3ff00000, 0x14 ;  /* 0x3ff0000007099811 */ /* 0x000fcc00078ea0ff */
[----:B------:R-:W-:-:S11]  /*2a40*/  @!P1 DMUL R14, R10, R8 ;  /* 0x000000080a0e9228 */ /* 0x000fd60000000000 */
.L_x_53:
[----:B------:R-:W-:Y:S01]  /*2a50*/  DFMA R12, R12, R14, R14 ;  /* 0x0000000e0c0c722b */ /* 0x000fe2000000000e */
[----:B------:R-:W-:Y:S01]  /*2a60*/  IMAD.MOV.U32 R10, RZ, RZ, R24 ;  /* 0x000000ffff0a7224 */ /* 0x000fe200078e0018 */
[----:B------:R-:W-:Y:S01]  /*2a70*/  DSETP.NEU.AND P0, PT, |R14|, +INF , PT ;  /* 0x7ff000000e00742a */ /* 0x000fe20003f0d200 */
[----:B------:R-:W-:-:S07]  /*2a80*/  IMAD.MOV.U32 R11, RZ, RZ, 0x0 ;  /* 0x00000000ff0b7424 */ /* 0x000fce00078e00ff */
[----:B------:R-:W-:Y:S02]  /*2a90*/  FSEL R8, R14, R12, !P0 ;  /* 0x0000000c0e087208 */ /* 0x000fe40004000000 */
[----:B------:R-:W-:Y:S01]  /*2aa0*/  FSEL R7, R15, R13, !P0 ;  /* 0x0000000d0f077208 */ /* 0x000fe20004000000 */
[----:B------:R-:W-:Y:S06]  /*2ab0*/  RET.REL.NODEC R10 `(_Z18Cluster_AssignmentPKfS0_PiS0_S0_) ;  /* 0xffffffd40a507950 */ /* 0x000fec0003c3ffff */
.L_x_54:
        /* <DEDUP_REMOVED lines=12> */
.L_x_56:


//--------------------- .nv.shared.reserved.0     --------------------------
	.section	.nv.shared.reserved.0,"aw",@nobits
	.weak		__nv_reservedSMEM_offset_0_alias
	.size		__nv_reservedSMEM_offset_0_alias, 0, 64
	.other		__nv_reservedSMEM_offset_0_alias,@"STO_CUDA_RESERVED_SHARED STV_DEFAULT"
__nv_reservedSMEM_offset_0_alias:
	.zero		0
	.zero		64


//--------------------- .nv.constant0._Z10Sum_UpdatePKfS0_PKiPfS3_Pi --------------------------
	.section	.nv.constant0._Z10Sum_UpdatePKfS0_PKiPfS3_Pi,"a",@progbits
	.sectionflags	@""
	.align	4
.nv.constant0._Z10Sum_UpdatePKfS0_PKiPfS3_Pi:
	.zero		944


//--------------------- .nv.constant0._Z18Cluster_AssignmentPKfS0_PiS0_S0_ --------------------------
	.section	.nv.constant0._Z18Cluster_AssignmentPKfS0_PiS0_S0_,"a",@progbits
	.sectionflags	@""
	.align	4
.nv.constant0._Z18Cluster_AssignmentPKfS0_PiS0_S0_:
	.zero		936


//--------------------- SYMBOLS --------------------------

	.type		.nv.reservedSmem.offset0,@object
	.size		.nv.reservedSmem.offset0,0x4
